//
// Generated by NVIDIA NVVM Compiler
//
// Compiler Build ID: CL-36424714
// Cuda compilation tools, release 13.0, V13.0.88
// Based on NVVM 20.0.0
//

.version 9.0
.target sm_100
.address_size 64

	// .globl	generate_parity_hsiao_72_64_v1

.visible .entry generate_parity_hsiao_72_64_v1(
	.param .u64 .ptr .align 1 generate_parity_hsiao_72_64_v1_param_0,
	.param .u64 .ptr .align 1 generate_parity_hsiao_72_64_v1_param_1,
	.param .u64 generate_parity_hsiao_72_64_v1_param_2
)
{
	.reg .pred 	%p<3>;
	.reg .b16 	%rs<23>;
	.reg .b32 	%r<7>;
	.reg .b64 	%rd<126>;

	ld.param.u64 	%rd7, [generate_parity_hsiao_72_64_v1_param_0];
	ld.param.u64 	%rd8, [generate_parity_hsiao_72_64_v1_param_1];
	ld.param.u64 	%rd9, [generate_parity_hsiao_72_64_v1_param_2];
	mov.u32 	%r1, %ntid.x;
	mov.u32 	%r2, %ctaid.x;
	mov.u32 	%r3, %tid.x;
	mad.lo.s32 	%r4, %r1, %r2, %r3;
	cvt.u64.u32 	%rd125, %r4;
	setp.le.u64 	%p1, %rd9, %rd125;
	@%p1 bra 	$L__BB0_3;
	mov.u32 	%r5, %nctaid.x;
	mul.lo.s32 	%r6, %r1, %r5;
	cvt.u64.u32 	%rd2, %r6;
	cvta.to.global.u64 	%rd3, %rd7;
	cvta.to.global.u64 	%rd4, %rd8;
$L__BB0_2:
	shl.b64 	%rd10, %rd125, 3;
	add.s64 	%rd11, %rd3, %rd10;
	ld.global.u64 	%rd12, [%rd11];
	and.b64  	%rd13, %rd12, 520385693807174911;
	shr.u64 	%rd14, %rd13, 32;
	xor.b64  	%rd15, %rd13, %rd14;
	shr.u64 	%rd16, %rd15, 16;
	xor.b64  	%rd17, %rd15, %rd16;
	shr.u64 	%rd18, %rd17, 8;
	xor.b64  	%rd19, %rd17, %rd18;
	shr.u64 	%rd20, %rd19, 4;
	xor.b64  	%rd21, %rd19, %rd20;
	shr.u64 	%rd22, %rd21, 2;
	xor.b64  	%rd23, %rd21, %rd22;
	shr.u64 	%rd24, %rd23, 1;
	xor.b64  	%rd25, %rd23, %rd24;
	and.b64  	%rd26, %rd25, 1;
	cvt.u16.u64 	%rs1, %rd26;
	and.b64  	%rd27, %rd12, 4091529098669915911;
	shr.u64 	%rd28, %rd27, 32;
	xor.b64  	%rd29, %rd27, %rd28;
	shr.u64 	%rd30, %rd29, 16;
	xor.b64  	%rd31, %rd29, %rd30;
	shr.u64 	%rd32, %rd31, 8;
	xor.b64  	%rd33, %rd31, %rd32;
	shr.u64 	%rd34, %rd33, 4;
	xor.b64  	%rd35, %rd33, %rd34;
	shr.u64 	%rd36, %rd35, 2;
	xor.b64  	%rd37, %rd35, %rd36;
	shr.u64 	%rd38, %rd37, 1;
	xor.b64  	%rd39, %rd37, %rd38;
	and.b64  	%rd40, %rd39, 1;
	cvt.u16.u64 	%rs2, %rd40;
	shl.b16 	%rs3, %rs2, 1;
	or.b16  	%rs4, %rs3, %rs1;
	and.b64  	%rd41, %rd12, -4032962941945968840;
	shr.u64 	%rd42, %rd41, 32;
	xor.b64  	%rd43, %rd41, %rd42;
	shr.u64 	%rd44, %rd43, 16;
	xor.b64  	%rd45, %rd43, %rd44;
	shr.u64 	%rd46, %rd45, 8;
	xor.b64  	%rd47, %rd45, %rd46;
	shr.u64 	%rd48, %rd47, 4;
	xor.b64  	%rd49, %rd47, %rd48;
	shr.u64 	%rd50, %rd49, 2;
	xor.b64  	%rd51, %rd49, %rd50;
	shr.u64 	%rd52, %rd51, 1;
	xor.b64  	%rd53, %rd51, %rd52;
	and.b64  	%rd54, %rd53, 1;
	cvt.u16.u64 	%rs5, %rd54;
	shl.b16 	%rs6, %rs5, 2;
	or.b16  	%rs7, %rs4, %rs6;
	and.b64  	%rd55, %rd12, 579154989566867656;
	shr.u64 	%rd56, %rd55, 32;
	xor.b64  	%rd57, %rd55, %rd56;
	shr.u64 	%rd58, %rd57, 16;
	xor.b64  	%rd59, %rd57, %rd58;
	shr.u64 	%rd60, %rd59, 8;
	xor.b64  	%rd61, %rd59, %rd60;
	shr.u64 	%rd62, %rd61, 4;
	xor.b64  	%rd63, %rd61, %rd62;
	shr.u64 	%rd64, %rd63, 2;
	xor.b64  	%rd65, %rd63, %rd64;
	shr.u64 	%rd66, %rd65, 1;
	xor.b64  	%rd67, %rd65, %rd66;
	and.b64  	%rd68, %rd67, 1;
	cvt.u16.u64 	%rs8, %rd68;
	shl.b16 	%rs9, %rs8, 3;
	or.b16  	%rs10, %rs7, %rs9;
	and.b64  	%rd69, %rd12, 689724739441707016;
	shr.u64 	%rd70, %rd69, 32;
	xor.b64  	%rd71, %rd69, %rd70;
	shr.u64 	%rd72, %rd71, 16;
	xor.b64  	%rd73, %rd71, %rd72;
	shr.u64 	%rd74, %rd73, 8;
	xor.b64  	%rd75, %rd73, %rd74;
	shr.u64 	%rd76, %rd75, 4;
	xor.b64  	%rd77, %rd75, %rd76;
	shr.u64 	%rd78, %rd77, 2;
	xor.b64  	%rd79, %rd77, %rd78;
	shr.u64 	%rd80, %rd79, 1;
	xor.b64  	%rd81, %rd79, %rd80;
	and.b64  	%rd82, %rd81, 1;
	cvt.u16.u64 	%rs11, %rd82;
	shl.b16 	%rs12, %rs11, 4;
	or.b16  	%rs13, %rs10, %rs12;
	and.b64  	%rd83, %rd12, -7897907440018520055;
	shr.u64 	%rd84, %rd83, 32;
	xor.b64  	%rd85, %rd83, %rd84;
	shr.u64 	%rd86, %rd85, 16;
	xor.b64  	%rd87, %rd85, %rd86;
	shr.u64 	%rd88, %rd87, 8;
	xor.b64  	%rd89, %rd87, %rd88;
	shr.u64 	%rd90, %rd89, 4;
	xor.b64  	%rd91, %rd89, %rd90;
	shr.u64 	%rd92, %rd91, 2;
	xor.b64  	%rd93, %rd91, %rd92;
	shr.u64 	%rd94, %rd93, 1;
	xor.b64  	%rd95, %rd93, %rd94;
	and.b64  	%rd96, %rd95, 1;
	cvt.u16.u64 	%rs14, %rd96;
	shl.b16 	%rs15, %rs14, 5;
	or.b16  	%rs16, %rs13, %rs15;
	and.b64  	%rd97, %rd12, 7277543463309543826;
	shr.u64 	%rd98, %rd97, 32;
	xor.b64  	%rd99, %rd97, %rd98;
	shr.u64 	%rd100, %rd99, 16;
	xor.b64  	%rd101, %rd99, %rd100;
	shr.u64 	%rd102, %rd101, 8;
	xor.b64  	%rd103, %rd101, %rd102;
	shr.u64 	%rd104, %rd103, 4;
	xor.b64  	%rd105, %rd103, %rd104;
	shr.u64 	%rd106, %rd105, 2;
	xor.b64  	%rd107, %rd105, %rd106;
	shr.u64 	%rd108, %rd107, 1;
	xor.b64  	%rd109, %rd107, %rd108;
	and.b64  	%rd110, %rd109, 1;
	cvt.u16.u64 	%rs17, %rd110;
	shl.b16 	%rs18, %rs17, 6;
	and.b64  	%rd111, %rd12, -70024837421493660;
	shr.u64 	%rd112, %rd111, 32;
	xor.b64  	%rd113, %rd111, %rd112;
	shr.u64 	%rd114, %rd113, 16;
	xor.b64  	%rd115, %rd113, %rd114;
	shr.u64 	%rd116, %rd115, 8;
	xor.b64  	%rd117, %rd115, %rd116;
	shr.u64 	%rd118, %rd117, 4;
	xor.b64  	%rd119, %rd117, %rd118;
	shr.u64 	%rd120, %rd119, 2;
	xor.b64  	%rd121, %rd119, %rd120;
	shr.u64 	%rd122, %rd121, 1;
	xor.b64  	%rd123, %rd121, %rd122;
	cvt.u16.u64 	%rs19, %rd123;
	shl.b16 	%rs20, %rs19, 7;
	add.s16 	%rs21, %rs16, %rs20;
	add.s16 	%rs22, %rs21, %rs18;
	add.s64 	%rd124, %rd4, %rd125;
	st.global.u8 	[%rd124], %rs22;
	add.s64 	%rd125, %rd125, %rd2;
	setp.lt.u64 	%p2, %rd125, %rd9;
	@%p2 bra 	$L__BB0_2;
$L__BB0_3:
	ret;

}
	// .globl	edac_hsiao_72_64_v1
.visible .entry edac_hsiao_72_64_v1(
	.param .u64 .ptr .align 1 edac_hsiao_72_64_v1_param_0,
	.param .u64 .ptr .align 1 edac_hsiao_72_64_v1_param_1,
	.param .u64 edac_hsiao_72_64_v1_param_2,
	.param .u64 .ptr .align 1 edac_hsiao_72_64_v1_param_3
)
{
	.reg .pred 	%p<150>;
	.reg .b16 	%rs<40>;
	.reg .b32 	%r<1008>;
	.reg .b64 	%rd<322>;

	ld.param.u64 	%rd74, [edac_hsiao_72_64_v1_param_2];
	ld.param.u64 	%rd75, [edac_hsiao_72_64_v1_param_3];
	cvta.to.global.u64 	%rd1, %rd75;
	mov.u32 	%r1, %ntid.x;
	mov.u32 	%r31, %ctaid.x;
	mov.u32 	%r32, %tid.x;
	mad.lo.s32 	%r33, %r1, %r31, %r32;
	cvt.u64.u32 	%rd320, %r33;
	setp.le.u64 	%p1, %rd74, %rd320;
	@%p1 bra 	$L__BB1_80;
	mov.u32 	%r34, %nctaid.x;
	mul.lo.s32 	%r35, %r1, %r34;
	cvt.u64.u32 	%rd3, %r35;
$L__BB1_2:
	ld.param.u64 	%rd318, [edac_hsiao_72_64_v1_param_1];
	ld.param.u64 	%rd316, [edac_hsiao_72_64_v1_param_0];
	cvta.to.global.u64 	%rd76, %rd316;
	shl.b64 	%rd77, %rd320, 3;
	add.s64 	%rd78, %rd76, %rd77;
	cvta.to.global.u64 	%rd79, %rd318;
	add.s64 	%rd80, %rd79, %rd320;
	ld.global.u64 	%rd5, [%rd78];
	and.b64  	%rd81, %rd5, 520385693807174911;
	popc.b64 	%r2, %rd81;
	ld.global.u8 	%rs1, [%rd80];
	and.b16  	%rs11, %rs1, 1;
	cvt.u32.u16 	%r3, %rs11;
	xor.b32  	%r4, %r2, %r3;
	and.b64  	%rd82, %rd5, 4091529098669915911;
	popc.b64 	%r5, %rd82;
	shr.u16 	%rs12, %rs1, 1;
	and.b16  	%rs13, %rs12, 1;
	cvt.u32.u16 	%r6, %rs13;
	xor.b32  	%r7, %r6, %r5;
	or.b32  	%r8, %r7, %r4;
	and.b64  	%rd83, %rd5, -4032962941945968840;
	popc.b64 	%r9, %rd83;
	shr.u16 	%rs14, %rs1, 2;
	and.b16  	%rs15, %rs14, 1;
	cvt.u32.u16 	%r10, %rs15;
	xor.b32  	%r11, %r10, %r9;
	or.b32  	%r12, %r8, %r11;
	and.b64  	%rd84, %rd5, 579154989566867656;
	popc.b64 	%r13, %rd84;
	shr.u16 	%rs16, %rs1, 3;
	and.b16  	%rs17, %rs16, 1;
	cvt.u32.u16 	%r14, %rs17;
	xor.b32  	%r15, %r14, %r13;
	or.b32  	%r16, %r12, %r15;
	and.b64  	%rd85, %rd5, 689724739441707016;
	popc.b64 	%r17, %rd85;
	shr.u16 	%rs18, %rs1, 4;
	and.b16  	%rs19, %rs18, 1;
	cvt.u32.u16 	%r18, %rs19;
	xor.b32  	%r19, %r18, %r17;
	or.b32  	%r20, %r16, %r19;
	and.b64  	%rd86, %rd5, -7897907440018520055;
	popc.b64 	%r21, %rd86;
	shr.u16 	%rs20, %rs1, 5;
	and.b16  	%rs21, %rs20, 1;
	cvt.u32.u16 	%r22, %rs21;
	xor.b32  	%r23, %r22, %r21;
	or.b32  	%r24, %r20, %r23;
	and.b64  	%rd87, %rd5, 7277543463309543826;
	popc.b64 	%r25, %rd87;
	shr.u16 	%rs22, %rs1, 6;
	cvt.u32.u16 	%r26, %rs22;
	xor.b32  	%r27, %r25, %r26;
	or.b32  	%r36, %r24, %r27;
	and.b64  	%rd88, %rd5, -70024837421493660;
	popc.b64 	%r28, %rd88;
	shr.u16 	%rs23, %rs1, 7;
	cvt.u32.u16 	%r29, %rs23;
	xor.b32  	%r30, %r28, %r29;
	or.b32  	%r37, %r36, %r30;
	and.b32  	%r38, %r37, 1;
	setp.eq.b32 	%p2, %r38, 1;
	not.pred 	%p3, %p2;
	@%p3 bra 	$L__BB1_79;
	xor.b32  	%r39, %r4, %r5;
	xor.b32  	%r40, %r39, %r6;
	xor.b32  	%r41, %r40, %r9;
	xor.b32  	%r42, %r41, %r10;
	xor.b32  	%r43, %r42, %r13;
	xor.b32  	%r44, %r43, %r14;
	xor.b32  	%r45, %r44, %r17;
	xor.b32  	%r46, %r45, %r18;
	xor.b32  	%r47, %r46, %r21;
	xor.b32  	%r48, %r47, %r22;
	xor.b32  	%r49, %r48, %r26;
	xor.b32  	%r50, %r49, %r25;
	xor.b32  	%r51, %r50, %r29;
	xor.b32  	%r52, %r51, %r28;
	and.b32  	%r53, %r52, 1;
	setp.eq.b32 	%p4, %r53, 1;
	not.pred 	%p5, %p4;
	@%p5 bra 	$L__BB1_78;
	xor.b64  	%rd321, %rd5, 1;
	and.b64  	%rd89, %rd321, 520385693807174911;
	popc.b64 	%r54, %rd89;
	xor.b32  	%r55, %r54, %r3;
	and.b64  	%rd90, %rd321, 4091529098669915911;
	popc.b64 	%r56, %rd90;
	xor.b32  	%r57, %r6, %r56;
	or.b32  	%r58, %r57, %r55;
	and.b64  	%rd91, %rd321, -7897907440018520055;
	popc.b64 	%r59, %rd91;
	xor.b32  	%r60, %r22, %r59;
	or.b32  	%r61, %r58, %r60;
	or.b32  	%r62, %r61, %r11;
	or.b32  	%r63, %r62, %r15;
	or.b32  	%r64, %r63, %r19;
	or.b32  	%r65, %r64, %r27;
	or.b32  	%r66, %r65, %r30;
	and.b32  	%r67, %r66, 1;
	setp.eq.b32 	%p6, %r67, 1;
	not.pred 	%p7, %p6;
	@%p7 bra 	$L__BB1_81;
	xor.b64  	%rd321, %rd5, 2;
	and.b64  	%rd92, %rd321, 520385693807174911;
	popc.b64 	%r68, %rd92;
	xor.b32  	%r69, %r68, %r3;
	and.b64  	%rd93, %rd321, 4091529098669915911;
	popc.b64 	%r70, %rd93;
	xor.b32  	%r71, %r6, %r70;
	or.b32  	%r72, %r71, %r69;
	and.b64  	%rd94, %rd321, 7277543463309543826;
	popc.b64 	%r73, %rd94;
	xor.b32  	%r74, %r26, %r73;
	or.b32  	%r75, %r72, %r74;
	or.b32  	%r76, %r75, %r11;
	or.b32  	%r77, %r76, %r15;
	or.b32  	%r78, %r77, %r19;
	or.b32  	%r79, %r78, %r23;
	or.b32  	%r80, %r79, %r30;
	and.b32  	%r81, %r80, 1;
	setp.eq.b32 	%p8, %r81, 1;
	not.pred 	%p9, %p8;
	@%p9 bra 	$L__BB1_81;
	xor.b64  	%rd321, %rd5, 4;
	and.b64  	%rd95, %rd321, 520385693807174911;
	popc.b64 	%r82, %rd95;
	xor.b32  	%r83, %r82, %r3;
	and.b64  	%rd96, %rd321, 4091529098669915911;
	popc.b64 	%r84, %rd96;
	xor.b32  	%r85, %r6, %r84;
	or.b32  	%r86, %r85, %r83;
	and.b64  	%rd97, %rd321, -70024837421493660;
	popc.b64 	%r87, %rd97;
	xor.b32  	%r88, %r29, %r87;
	or.b32  	%r89, %r86, %r88;
	or.b32  	%r90, %r89, %r11;
	or.b32  	%r91, %r90, %r15;
	or.b32  	%r92, %r91, %r19;
	or.b32  	%r93, %r92, %r23;
	or.b32  	%r94, %r93, %r27;
	and.b32  	%r95, %r94, 1;
	setp.eq.b32 	%p10, %r95, 1;
	not.pred 	%p11, %p10;
	@%p11 bra 	$L__BB1_81;
	xor.b64  	%rd321, %rd5, 8;
	and.b64  	%rd98, %rd321, 520385693807174911;
	popc.b64 	%r96, %rd98;
	xor.b32  	%r97, %r96, %r3;
	and.b64  	%rd99, %rd321, -4032962941945968840;
	popc.b64 	%r98, %rd99;
	xor.b32  	%r99, %r10, %r98;
	or.b32  	%r100, %r97, %r99;
	and.b64  	%rd100, %rd321, 579154989566867656;
	popc.b64 	%r101, %rd100;
	xor.b32  	%r102, %r14, %r101;
	or.b32  	%r103, %r100, %r102;
	and.b64  	%rd101, %rd321, 689724739441707016;
	popc.b64 	%r104, %rd101;
	xor.b32  	%r105, %r18, %r104;
	or.b32  	%r106, %r103, %r105;
	and.b64  	%rd102, %rd321, -7897907440018520055;
	popc.b64 	%r107, %rd102;
	xor.b32  	%r108, %r22, %r107;
	or.b32  	%r109, %r106, %r108;
	or.b32  	%r110, %r109, %r7;
	or.b32  	%r111, %r110, %r27;
	or.b32  	%r112, %r111, %r30;
	and.b32  	%r113, %r112, 1;
	setp.eq.b32 	%p12, %r113, 1;
	not.pred 	%p13, %p12;
	@%p13 bra 	$L__BB1_81;
	xor.b64  	%rd321, %rd5, 16;
	and.b64  	%rd103, %rd321, 520385693807174911;
	popc.b64 	%r114, %rd103;
	xor.b32  	%r115, %r114, %r3;
	and.b64  	%rd104, %rd321, -4032962941945968840;
	popc.b64 	%r116, %rd104;
	xor.b32  	%r117, %r10, %r116;
	or.b32  	%r118, %r115, %r117;
	and.b64  	%rd105, %rd321, 7277543463309543826;
	popc.b64 	%r119, %rd105;
	xor.b32  	%r120, %r26, %r119;
	or.b32  	%r121, %r118, %r120;
	or.b32  	%r122, %r121, %r7;
	or.b32  	%r123, %r122, %r15;
	or.b32  	%r124, %r123, %r19;
	or.b32  	%r125, %r124, %r23;
	or.b32  	%r126, %r125, %r30;
	and.b32  	%r127, %r126, 1;
	setp.eq.b32 	%p14, %r127, 1;
	not.pred 	%p15, %p14;
	@%p15 bra 	$L__BB1_81;
	xor.b64  	%rd321, %rd5, 32;
	and.b64  	%rd106, %rd321, 520385693807174911;
	popc.b64 	%r128, %rd106;
	xor.b32  	%r129, %r128, %r3;
	and.b64  	%rd107, %rd321, -4032962941945968840;
	popc.b64 	%r130, %rd107;
	xor.b32  	%r131, %r10, %r130;
	or.b32  	%r132, %r129, %r131;
	and.b64  	%rd108, %rd321, -70024837421493660;
	popc.b64 	%r133, %rd108;
	xor.b32  	%r134, %r29, %r133;
	or.b32  	%r135, %r132, %r134;
	or.b32  	%r136, %r135, %r7;
	or.b32  	%r137, %r136, %r15;
	or.b32  	%r138, %r137, %r19;
	or.b32  	%r139, %r138, %r23;
	or.b32  	%r140, %r139, %r27;
	and.b32  	%r141, %r140, 1;
	setp.eq.b32 	%p16, %r141, 1;
	not.pred 	%p17, %p16;
	@%p17 bra 	$L__BB1_81;
	xor.b64  	%rd321, %rd5, 64;
	and.b64  	%rd109, %rd321, 520385693807174911;
	popc.b64 	%r142, %rd109;
	xor.b32  	%r143, %r142, %r3;
	and.b64  	%rd110, %rd321, 579154989566867656;
	popc.b64 	%r144, %rd110;
	xor.b32  	%r145, %r14, %r144;
	or.b32  	%r146, %r143, %r145;
	and.b64  	%rd111, %rd321, -70024837421493660;
	popc.b64 	%r147, %rd111;
	xor.b32  	%r148, %r29, %r147;
	or.b32  	%r149, %r146, %r148;
	or.b32  	%r150, %r149, %r7;
	or.b32  	%r151, %r150, %r11;
	or.b32  	%r152, %r151, %r19;
	or.b32  	%r153, %r152, %r23;
	or.b32  	%r154, %r153, %r27;
	and.b32  	%r155, %r154, 1;
	setp.eq.b32 	%p18, %r155, 1;
	not.pred 	%p19, %p18;
	@%p19 bra 	$L__BB1_81;
	xor.b64  	%rd321, %rd5, 128;
	and.b64  	%rd112, %rd321, 520385693807174911;
	popc.b64 	%r156, %rd112;
	xor.b32  	%r157, %r156, %r3;
	and.b64  	%rd113, %rd321, 579154989566867656;
	popc.b64 	%r158, %rd113;
	xor.b32  	%r159, %r14, %r158;
	or.b32  	%r160, %r157, %r159;
	and.b64  	%rd114, %rd321, 7277543463309543826;
	popc.b64 	%r161, %rd114;
	xor.b32  	%r162, %r26, %r161;
	or.b32  	%r163, %r160, %r162;
	or.b32  	%r164, %r163, %r7;
	or.b32  	%r165, %r164, %r11;
	or.b32  	%r166, %r165, %r19;
	or.b32  	%r167, %r166, %r23;
	or.b32  	%r168, %r167, %r30;
	and.b32  	%r169, %r168, 1;
	setp.eq.b32 	%p20, %r169, 1;
	not.pred 	%p21, %p20;
	@%p21 bra 	$L__BB1_81;
	xor.b64  	%rd321, %rd5, 256;
	and.b64  	%rd115, %rd321, 4091529098669915911;
	popc.b64 	%r170, %rd115;
	xor.b32  	%r171, %r6, %r170;
	and.b64  	%rd116, %rd321, -4032962941945968840;
	popc.b64 	%r172, %rd116;
	xor.b32  	%r173, %r10, %r172;
	or.b32  	%r174, %r171, %r173;
	and.b64  	%rd117, %rd321, 7277543463309543826;
	popc.b64 	%r175, %rd117;
	xor.b32  	%r176, %r26, %r175;
	or.b32  	%r177, %r174, %r176;
	or.b32  	%r178, %r177, %r4;
	or.b32  	%r179, %r178, %r15;
	or.b32  	%r180, %r179, %r19;
	or.b32  	%r181, %r180, %r23;
	or.b32  	%r182, %r181, %r30;
	and.b32  	%r183, %r182, 1;
	setp.eq.b32 	%p22, %r183, 1;
	not.pred 	%p23, %p22;
	@%p23 bra 	$L__BB1_81;
	xor.b64  	%rd321, %rd5, 512;
	and.b64  	%rd118, %rd321, 4091529098669915911;
	popc.b64 	%r184, %rd118;
	xor.b32  	%r185, %r6, %r184;
	and.b64  	%rd119, %rd321, -4032962941945968840;
	popc.b64 	%r186, %rd119;
	xor.b32  	%r187, %r10, %r186;
	or.b32  	%r188, %r185, %r187;
	and.b64  	%rd120, %rd321, -70024837421493660;
	popc.b64 	%r189, %rd120;
	xor.b32  	%r190, %r29, %r189;
	or.b32  	%r191, %r188, %r190;
	or.b32  	%r192, %r191, %r4;
	or.b32  	%r193, %r192, %r15;
	or.b32  	%r194, %r193, %r19;
	or.b32  	%r195, %r194, %r23;
	or.b32  	%r196, %r195, %r27;
	and.b32  	%r197, %r196, 1;
	setp.eq.b32 	%p24, %r197, 1;
	not.pred 	%p25, %p24;
	@%p25 bra 	$L__BB1_81;
	xor.b64  	%rd321, %rd5, 1024;
	and.b64  	%rd121, %rd321, 520385693807174911;
	popc.b64 	%r198, %rd121;
	xor.b32  	%r199, %r198, %r3;
	and.b64  	%rd122, %rd321, 4091529098669915911;
	popc.b64 	%r200, %rd122;
	xor.b32  	%r201, %r6, %r200;
	or.b32  	%r202, %r201, %r199;
	and.b64  	%rd123, %rd321, -4032962941945968840;
	popc.b64 	%r203, %rd123;
	xor.b32  	%r204, %r10, %r203;
	or.b32  	%r205, %r202, %r204;
	or.b32  	%r206, %r205, %r15;
	or.b32  	%r207, %r206, %r19;
	or.b32  	%r208, %r207, %r23;
	or.b32  	%r209, %r208, %r27;
	or.b32  	%r210, %r209, %r30;
	and.b32  	%r211, %r210, 1;
	setp.eq.b32 	%p26, %r211, 1;
	not.pred 	%p27, %p26;
	@%p27 bra 	$L__BB1_81;
	xor.b64  	%rd321, %rd5, 2048;
	and.b64  	%rd124, %rd321, 4091529098669915911;
	popc.b64 	%r212, %rd124;
	xor.b32  	%r213, %r6, %r212;
	and.b64  	%rd125, %rd321, 579154989566867656;
	popc.b64 	%r214, %rd125;
	xor.b32  	%r215, %r14, %r214;
	or.b32  	%r216, %r213, %r215;
	and.b64  	%rd126, %rd321, 689724739441707016;
	popc.b64 	%r217, %rd126;
	xor.b32  	%r218, %r18, %r217;
	or.b32  	%r219, %r216, %r218;
	and.b64  	%rd127, %rd321, -7897907440018520055;
	popc.b64 	%r220, %rd127;
	xor.b32  	%r221, %r22, %r220;
	or.b32  	%r222, %r219, %r221;
	and.b64  	%rd128, %rd321, 7277543463309543826;
	popc.b64 	%r223, %rd128;
	xor.b32  	%r224, %r26, %r223;
	or.b32  	%r225, %r222, %r224;
	or.b32  	%r226, %r225, %r4;
	or.b32  	%r227, %r226, %r11;
	or.b32  	%r228, %r227, %r30;
	and.b32  	%r229, %r228, 1;
	setp.eq.b32 	%p28, %r229, 1;
	not.pred 	%p29, %p28;
	@%p29 bra 	$L__BB1_81;
	xor.b64  	%rd321, %rd5, 4096;
	and.b64  	%rd129, %rd321, 4091529098669915911;
	popc.b64 	%r230, %rd129;
	xor.b32  	%r231, %r6, %r230;
	and.b64  	%rd130, %rd321, 579154989566867656;
	popc.b64 	%r232, %rd130;
	xor.b32  	%r233, %r14, %r232;
	or.b32  	%r234, %r231, %r233;
	and.b64  	%rd131, %rd321, -70024837421493660;
	popc.b64 	%r235, %rd131;
	xor.b32  	%r236, %r29, %r235;
	or.b32  	%r237, %r234, %r236;
	or.b32  	%r238, %r237, %r4;
	or.b32  	%r239, %r238, %r11;
	or.b32  	%r240, %r239, %r19;
	or.b32  	%r241, %r240, %r23;
	or.b32  	%r242, %r241, %r27;
	and.b32  	%r243, %r242, 1;
	setp.eq.b32 	%p30, %r243, 1;
	not.pred 	%p31, %p30;
	@%p31 bra 	$L__BB1_81;
	xor.b64  	%rd321, %rd5, 8192;
	and.b64  	%rd132, %rd321, 520385693807174911;
	popc.b64 	%r244, %rd132;
	xor.b32  	%r245, %r244, %r3;
	and.b64  	%rd133, %rd321, 4091529098669915911;
	popc.b64 	%r246, %rd133;
	xor.b32  	%r247, %r6, %r246;
	or.b32  	%r248, %r247, %r245;
	and.b64  	%rd134, %rd321, 579154989566867656;
	popc.b64 	%r249, %rd134;
	xor.b32  	%r250, %r14, %r249;
	or.b32  	%r251, %r248, %r250;
	or.b32  	%r252, %r251, %r11;
	or.b32  	%r253, %r252, %r19;
	or.b32  	%r254, %r253, %r23;
	or.b32  	%r255, %r254, %r27;
	or.b32  	%r256, %r255, %r30;
	and.b32  	%r257, %r256, 1;
	setp.eq.b32 	%p32, %r257, 1;
	not.pred 	%p33, %p32;
	@%p33 bra 	$L__BB1_81;
	xor.b64  	%rd321, %rd5, 16384;
	and.b64  	%rd135, %rd321, 520385693807174911;
	popc.b64 	%r258, %rd135;
	xor.b32  	%r259, %r258, %r3;
	and.b64  	%rd136, %rd321, 4091529098669915911;
	popc.b64 	%r260, %rd136;
	xor.b32  	%r261, %r6, %r260;
	or.b32  	%r262, %r261, %r259;
	and.b64  	%rd137, %rd321, 689724739441707016;
	popc.b64 	%r263, %rd137;
	xor.b32  	%r264, %r18, %r263;
	or.b32  	%r265, %r262, %r264;
	or.b32  	%r266, %r265, %r11;
	or.b32  	%r267, %r266, %r15;
	or.b32  	%r268, %r267, %r23;
	or.b32  	%r269, %r268, %r27;
	or.b32  	%r270, %r269, %r30;
	and.b32  	%r271, %r270, 1;
	setp.eq.b32 	%p34, %r271, 1;
	not.pred 	%p35, %p34;
	@%p35 bra 	$L__BB1_81;
	xor.b64  	%rd321, %rd5, 32768;
	and.b64  	%rd138, %rd321, 4091529098669915911;
	popc.b64 	%r272, %rd138;
	xor.b32  	%r273, %r6, %r272;
	and.b64  	%rd139, %rd321, 689724739441707016;
	popc.b64 	%r274, %rd139;
	xor.b32  	%r275, %r18, %r274;
	or.b32  	%r276, %r273, %r275;
	and.b64  	%rd140, %rd321, -70024837421493660;
	popc.b64 	%r277, %rd140;
	xor.b32  	%r278, %r29, %r277;
	or.b32  	%r279, %r276, %r278;
	or.b32  	%r280, %r279, %r4;
	or.b32  	%r281, %r280, %r11;
	or.b32  	%r282, %r281, %r15;
	or.b32  	%r283, %r282, %r23;
	or.b32  	%r284, %r283, %r27;
	and.b32  	%r285, %r284, 1;
	setp.eq.b32 	%p36, %r285, 1;
	not.pred 	%p37, %p36;
	@%p37 bra 	$L__BB1_81;
	xor.b64  	%rd321, %rd5, 65536;
	and.b64  	%rd141, %rd321, -4032962941945968840;
	popc.b64 	%r286, %rd141;
	xor.b32  	%r287, %r10, %r286;
	and.b64  	%rd142, %rd321, 579154989566867656;
	popc.b64 	%r288, %rd142;
	xor.b32  	%r289, %r14, %r288;
	or.b32  	%r290, %r287, %r289;
	and.b64  	%rd143, %rd321, -70024837421493660;
	popc.b64 	%r291, %rd143;
	xor.b32  	%r292, %r29, %r291;
	or.b32  	%r293, %r290, %r292;
	or.b32  	%r294, %r293, %r8;
	or.b32  	%r295, %r294, %r19;
	or.b32  	%r296, %r295, %r23;
	or.b32  	%r297, %r296, %r27;
	and.b32  	%r298, %r297, 1;
	setp.eq.b32 	%p38, %r298, 1;
	not.pred 	%p39, %p38;
	@%p39 bra 	$L__BB1_81;
	xor.b64  	%rd321, %rd5, 131072;
	and.b64  	%rd144, %rd321, 520385693807174911;
	popc.b64 	%r299, %rd144;
	xor.b32  	%r300, %r299, %r3;
	and.b64  	%rd145, %rd321, -4032962941945968840;
	popc.b64 	%r301, %rd145;
	xor.b32  	%r302, %r10, %r301;
	or.b32  	%r303, %r300, %r302;
	and.b64  	%rd146, %rd321, 579154989566867656;
	popc.b64 	%r304, %rd146;
	xor.b32  	%r305, %r14, %r304;
	or.b32  	%r306, %r303, %r305;
	or.b32  	%r307, %r306, %r7;
	or.b32  	%r308, %r307, %r19;
	or.b32  	%r309, %r308, %r23;
	or.b32  	%r310, %r309, %r27;
	or.b32  	%r311, %r310, %r30;
	and.b32  	%r312, %r311, 1;
	setp.eq.b32 	%p40, %r312, 1;
	not.pred 	%p41, %p40;
	@%p41 bra 	$L__BB1_81;
	xor.b64  	%rd321, %rd5, 262144;
	and.b64  	%rd147, %rd321, 4091529098669915911;
	popc.b64 	%r313, %rd147;
	xor.b32  	%r314, %r6, %r313;
	and.b64  	%rd148, %rd321, -4032962941945968840;
	popc.b64 	%r315, %rd148;
	xor.b32  	%r316, %r10, %r315;
	or.b32  	%r317, %r314, %r316;
	and.b64  	%rd149, %rd321, 579154989566867656;
	popc.b64 	%r318, %rd149;
	xor.b32  	%r319, %r14, %r318;
	or.b32  	%r320, %r317, %r319;
	or.b32  	%r321, %r320, %r4;
	or.b32  	%r322, %r321, %r19;
	or.b32  	%r323, %r322, %r23;
	or.b32  	%r324, %r323, %r27;
	or.b32  	%r325, %r324, %r30;
	and.b32  	%r326, %r325, 1;
	setp.eq.b32 	%p42, %r326, 1;
	not.pred 	%p43, %p42;
	@%p43 bra 	$L__BB1_81;
	xor.b64  	%rd321, %rd5, 524288;
	and.b64  	%rd150, %rd321, -4032962941945968840;
	popc.b64 	%r327, %rd150;
	xor.b32  	%r328, %r10, %r327;
	and.b64  	%rd151, %rd321, 689724739441707016;
	popc.b64 	%r329, %rd151;
	xor.b32  	%r330, %r18, %r329;
	or.b32  	%r331, %r328, %r330;
	and.b64  	%rd152, %rd321, -7897907440018520055;
	popc.b64 	%r332, %rd152;
	xor.b32  	%r333, %r22, %r332;
	or.b32  	%r334, %r331, %r333;
	and.b64  	%rd153, %rd321, 7277543463309543826;
	popc.b64 	%r335, %rd153;
	xor.b32  	%r336, %r26, %r335;
	or.b32  	%r337, %r334, %r336;
	and.b64  	%rd154, %rd321, -70024837421493660;
	popc.b64 	%r338, %rd154;
	xor.b32  	%r339, %r29, %r338;
	or.b32  	%r340, %r337, %r339;
	or.b32  	%r341, %r340, %r8;
	or.b32  	%r342, %r341, %r15;
	and.b32  	%r343, %r342, 1;
	setp.eq.b32 	%p44, %r343, 1;
	not.pred 	%p45, %p44;
	@%p45 bra 	$L__BB1_81;
	xor.b64  	%rd321, %rd5, 1048576;
	and.b64  	%rd155, %rd321, 520385693807174911;
	popc.b64 	%r344, %rd155;
	xor.b32  	%r345, %r344, %r3;
	and.b64  	%rd156, %rd321, -4032962941945968840;
	popc.b64 	%r346, %rd156;
	xor.b32  	%r347, %r10, %r346;
	or.b32  	%r348, %r345, %r347;
	and.b64  	%rd157, %rd321, 689724739441707016;
	popc.b64 	%r349, %rd157;
	xor.b32  	%r350, %r18, %r349;
	or.b32  	%r351, %r348, %r350;
	or.b32  	%r352, %r351, %r7;
	or.b32  	%r353, %r352, %r15;
	or.b32  	%r354, %r353, %r23;
	or.b32  	%r355, %r354, %r27;
	or.b32  	%r356, %r355, %r30;
	and.b32  	%r357, %r356, 1;
	setp.eq.b32 	%p46, %r357, 1;
	not.pred 	%p47, %p46;
	@%p47 bra 	$L__BB1_81;
	xor.b64  	%rd321, %rd5, 2097152;
	and.b64  	%rd158, %rd321, 4091529098669915911;
	popc.b64 	%r358, %rd158;
	xor.b32  	%r359, %r6, %r358;
	and.b64  	%rd159, %rd321, -4032962941945968840;
	popc.b64 	%r360, %rd159;
	xor.b32  	%r361, %r10, %r360;
	or.b32  	%r362, %r359, %r361;
	and.b64  	%rd160, %rd321, 689724739441707016;
	popc.b64 	%r363, %rd160;
	xor.b32  	%r364, %r18, %r363;
	or.b32  	%r365, %r362, %r364;
	or.b32  	%r366, %r365, %r4;
	or.b32  	%r367, %r366, %r15;
	or.b32  	%r368, %r367, %r23;
	or.b32  	%r369, %r368, %r27;
	or.b32  	%r370, %r369, %r30;
	and.b32  	%r371, %r370, 1;
	setp.eq.b32 	%p48, %r371, 1;
	not.pred 	%p49, %p48;
	@%p49 bra 	$L__BB1_81;
	xor.b64  	%rd321, %rd5, 4194304;
	and.b64  	%rd161, %rd321, 4091529098669915911;
	popc.b64 	%r372, %rd161;
	xor.b32  	%r373, %r6, %r372;
	and.b64  	%rd162, %rd321, -4032962941945968840;
	popc.b64 	%r374, %rd162;
	xor.b32  	%r375, %r10, %r374;
	or.b32  	%r376, %r373, %r375;
	and.b64  	%rd163, %rd321, -7897907440018520055;
	popc.b64 	%r377, %rd163;
	xor.b32  	%r378, %r22, %r377;
	or.b32  	%r379, %r376, %r378;
	or.b32  	%r380, %r379, %r4;
	or.b32  	%r381, %r380, %r15;
	or.b32  	%r382, %r381, %r19;
	or.b32  	%r383, %r382, %r27;
	or.b32  	%r384, %r383, %r30;
	and.b32  	%r385, %r384, 1;
	setp.eq.b32 	%p50, %r385, 1;
	not.pred 	%p51, %p50;
	@%p51 bra 	$L__BB1_81;
	xor.b64  	%rd321, %rd5, 8388608;
	and.b64  	%rd164, %rd321, 520385693807174911;
	popc.b64 	%r386, %rd164;
	xor.b32  	%r387, %r386, %r3;
	and.b64  	%rd165, %rd321, -4032962941945968840;
	popc.b64 	%r388, %rd165;
	xor.b32  	%r389, %r10, %r388;
	or.b32  	%r390, %r387, %r389;
	and.b64  	%rd166, %rd321, -7897907440018520055;
	popc.b64 	%r391, %rd166;
	xor.b32  	%r392, %r22, %r391;
	or.b32  	%r393, %r390, %r392;
	or.b32  	%r394, %r393, %r7;
	or.b32  	%r395, %r394, %r15;
	or.b32  	%r396, %r395, %r19;
	or.b32  	%r397, %r396, %r27;
	or.b32  	%r398, %r397, %r30;
	and.b32  	%r399, %r398, 1;
	setp.eq.b32 	%p52, %r399, 1;
	not.pred 	%p53, %p52;
	@%p53 bra 	$L__BB1_81;
	xor.b64  	%rd321, %rd5, 16777216;
	and.b64  	%rd167, %rd321, 520385693807174911;
	popc.b64 	%r400, %rd167;
	xor.b32  	%r401, %r400, %r3;
	and.b64  	%rd168, %rd321, 579154989566867656;
	popc.b64 	%r402, %rd168;
	xor.b32  	%r403, %r14, %r402;
	or.b32  	%r404, %r401, %r403;
	and.b64  	%rd169, %rd321, 689724739441707016;
	popc.b64 	%r405, %rd169;
	xor.b32  	%r406, %r18, %r405;
	or.b32  	%r407, %r404, %r406;
	or.b32  	%r408, %r407, %r7;
	or.b32  	%r409, %r408, %r11;
	or.b32  	%r410, %r409, %r23;
	or.b32  	%r411, %r410, %r27;
	or.b32  	%r412, %r411, %r30;
	and.b32  	%r413, %r412, 1;
	setp.eq.b32 	%p54, %r413, 1;
	not.pred 	%p55, %p54;
	@%p55 bra 	$L__BB1_81;
	xor.b64  	%rd321, %rd5, 33554432;
	and.b64  	%rd170, %rd321, 4091529098669915911;
	popc.b64 	%r414, %rd170;
	xor.b32  	%r415, %r6, %r414;
	and.b64  	%rd171, %rd321, 579154989566867656;
	popc.b64 	%r416, %rd171;
	xor.b32  	%r417, %r14, %r416;
	or.b32  	%r418, %r415, %r417;
	and.b64  	%rd172, %rd321, 689724739441707016;
	popc.b64 	%r419, %rd172;
	xor.b32  	%r420, %r18, %r419;
	or.b32  	%r421, %r418, %r420;
	or.b32  	%r422, %r421, %r4;
	or.b32  	%r423, %r422, %r11;
	or.b32  	%r424, %r423, %r23;
	or.b32  	%r425, %r424, %r27;
	or.b32  	%r426, %r425, %r30;
	and.b32  	%r427, %r426, 1;
	setp.eq.b32 	%p56, %r427, 1;
	not.pred 	%p57, %p56;
	@%p57 bra 	$L__BB1_81;
	xor.b64  	%rd321, %rd5, 67108864;
	and.b64  	%rd173, %rd321, -4032962941945968840;
	popc.b64 	%r428, %rd173;
	xor.b32  	%r429, %r10, %r428;
	and.b64  	%rd174, %rd321, 579154989566867656;
	popc.b64 	%r430, %rd174;
	xor.b32  	%r431, %r14, %r430;
	or.b32  	%r432, %r429, %r431;
	and.b64  	%rd175, %rd321, 689724739441707016;
	popc.b64 	%r433, %rd175;
	xor.b32  	%r434, %r18, %r433;
	or.b32  	%r435, %r432, %r434;
	or.b32  	%r436, %r435, %r8;
	or.b32  	%r437, %r436, %r23;
	or.b32  	%r438, %r437, %r27;
	or.b32  	%r439, %r438, %r30;
	and.b32  	%r440, %r439, 1;
	setp.eq.b32 	%p58, %r440, 1;
	not.pred 	%p59, %p58;
	@%p59 bra 	$L__BB1_81;
	xor.b64  	%rd321, %rd5, 134217728;
	and.b64  	%rd176, %rd321, 520385693807174911;
	popc.b64 	%r441, %rd176;
	xor.b32  	%r442, %r441, %r3;
	and.b64  	%rd177, %rd321, 579154989566867656;
	popc.b64 	%r443, %rd177;
	xor.b32  	%r444, %r14, %r443;
	or.b32  	%r445, %r442, %r444;
	and.b64  	%rd178, %rd321, -7897907440018520055;
	popc.b64 	%r446, %rd178;
	xor.b32  	%r447, %r22, %r446;
	or.b32  	%r448, %r445, %r447;
	and.b64  	%rd179, %rd321, 7277543463309543826;
	popc.b64 	%r449, %rd179;
	xor.b32  	%r450, %r26, %r449;
	or.b32  	%r451, %r448, %r450;
	and.b64  	%rd180, %rd321, -70024837421493660;
	popc.b64 	%r452, %rd180;
	xor.b32  	%r453, %r29, %r452;
	or.b32  	%r454, %r451, %r453;
	or.b32  	%r455, %r454, %r7;
	or.b32  	%r456, %r455, %r11;
	or.b32  	%r457, %r456, %r19;
	and.b32  	%r458, %r457, 1;
	setp.eq.b32 	%p60, %r458, 1;
	not.pred 	%p61, %p60;
	@%p61 bra 	$L__BB1_81;
	xor.b64  	%rd321, %rd5, 268435456;
	and.b64  	%rd181, %rd321, 4091529098669915911;
	popc.b64 	%r459, %rd181;
	xor.b32  	%r460, %r6, %r459;
	and.b64  	%rd182, %rd321, 579154989566867656;
	popc.b64 	%r461, %rd182;
	xor.b32  	%r462, %r14, %r461;
	or.b32  	%r463, %r460, %r462;
	and.b64  	%rd183, %rd321, -7897907440018520055;
	popc.b64 	%r464, %rd183;
	xor.b32  	%r465, %r22, %r464;
	or.b32  	%r466, %r463, %r465;
	or.b32  	%r467, %r466, %r4;
	or.b32  	%r468, %r467, %r11;
	or.b32  	%r469, %r468, %r19;
	or.b32  	%r470, %r469, %r27;
	or.b32  	%r471, %r470, %r30;
	and.b32  	%r472, %r471, 1;
	setp.eq.b32 	%p62, %r472, 1;
	not.pred 	%p63, %p62;
	@%p63 bra 	$L__BB1_81;
	xor.b64  	%rd321, %rd5, 536870912;
	and.b64  	%rd184, %rd321, -4032962941945968840;
	popc.b64 	%r473, %rd184;
	xor.b32  	%r474, %r10, %r473;
	and.b64  	%rd185, %rd321, 579154989566867656;
	popc.b64 	%r475, %rd185;
	xor.b32  	%r476, %r14, %r475;
	or.b32  	%r477, %r474, %r476;
	and.b64  	%rd186, %rd321, -7897907440018520055;
	popc.b64 	%r478, %rd186;
	xor.b32  	%r479, %r22, %r478;
	or.b32  	%r480, %r477, %r479;
	or.b32  	%r481, %r480, %r8;
	or.b32  	%r482, %r481, %r19;
	or.b32  	%r483, %r482, %r27;
	or.b32  	%r484, %r483, %r30;
	and.b32  	%r485, %r484, 1;
	setp.eq.b32 	%p64, %r485, 1;
	not.pred 	%p65, %p64;
	@%p65 bra 	$L__BB1_81;
	xor.b64  	%rd321, %rd5, 1073741824;
	and.b64  	%rd187, %rd321, -4032962941945968840;
	popc.b64 	%r486, %rd187;
	xor.b32  	%r487, %r10, %r486;
	and.b64  	%rd188, %rd321, 579154989566867656;
	popc.b64 	%r488, %rd188;
	xor.b32  	%r489, %r14, %r488;
	or.b32  	%r490, %r487, %r489;
	and.b64  	%rd189, %rd321, 7277543463309543826;
	popc.b64 	%r491, %rd189;
	xor.b32  	%r492, %r26, %r491;
	or.b32  	%r493, %r490, %r492;
	or.b32  	%r494, %r493, %r8;
	or.b32  	%r495, %r494, %r19;
	or.b32  	%r496, %r495, %r23;
	or.b32  	%r497, %r496, %r30;
	and.b32  	%r498, %r497, 1;
	setp.eq.b32 	%p66, %r498, 1;
	not.pred 	%p67, %p66;
	@%p67 bra 	$L__BB1_81;
	xor.b64  	%rd321, %rd5, 2147483648;
	and.b64  	%rd190, %rd321, 4091529098669915911;
	popc.b64 	%r499, %rd190;
	xor.b32  	%r500, %r6, %r499;
	and.b64  	%rd191, %rd321, 579154989566867656;
	popc.b64 	%r501, %rd191;
	xor.b32  	%r502, %r14, %r501;
	or.b32  	%r503, %r500, %r502;
	and.b64  	%rd192, %rd321, 7277543463309543826;
	popc.b64 	%r504, %rd192;
	xor.b32  	%r505, %r26, %r504;
	or.b32  	%r506, %r503, %r505;
	or.b32  	%r507, %r506, %r4;
	or.b32  	%r508, %r507, %r11;
	or.b32  	%r509, %r508, %r19;
	or.b32  	%r510, %r509, %r23;
	or.b32  	%r511, %r510, %r30;
	and.b32  	%r512, %r511, 1;
	setp.eq.b32 	%p68, %r512, 1;
	not.pred 	%p69, %p68;
	@%p69 bra 	$L__BB1_81;
	xor.b64  	%rd321, %rd5, 4294967296;
	and.b64  	%rd193, %rd321, 4091529098669915911;
	popc.b64 	%r513, %rd193;
	xor.b32  	%r514, %r6, %r513;
	and.b64  	%rd194, %rd321, 689724739441707016;
	popc.b64 	%r515, %rd194;
	xor.b32  	%r516, %r18, %r515;
	or.b32  	%r517, %r514, %r516;
	and.b64  	%rd195, %rd321, -7897907440018520055;
	popc.b64 	%r518, %rd195;
	xor.b32  	%r519, %r22, %r518;
	or.b32  	%r520, %r517, %r519;
	or.b32  	%r521, %r520, %r4;
	or.b32  	%r522, %r521, %r11;
	or.b32  	%r523, %r522, %r15;
	or.b32  	%r524, %r523, %r27;
	or.b32  	%r525, %r524, %r30;
	and.b32  	%r526, %r525, 1;
	setp.eq.b32 	%p70, %r526, 1;
	not.pred 	%p71, %p70;
	@%p71 bra 	$L__BB1_81;
	xor.b64  	%rd321, %rd5, 8589934592;
	and.b64  	%rd196, %rd321, -4032962941945968840;
	popc.b64 	%r527, %rd196;
	xor.b32  	%r528, %r10, %r527;
	and.b64  	%rd197, %rd321, 689724739441707016;
	popc.b64 	%r529, %rd197;
	xor.b32  	%r530, %r18, %r529;
	or.b32  	%r531, %r528, %r530;
	and.b64  	%rd198, %rd321, -7897907440018520055;
	popc.b64 	%r532, %rd198;
	xor.b32  	%r533, %r22, %r532;
	or.b32  	%r534, %r531, %r533;
	or.b32  	%r535, %r534, %r8;
	or.b32  	%r536, %r535, %r15;
	or.b32  	%r537, %r536, %r27;
	or.b32  	%r538, %r537, %r30;
	and.b32  	%r539, %r538, 1;
	setp.eq.b32 	%p72, %r539, 1;
	not.pred 	%p73, %p72;
	@%p73 bra 	$L__BB1_81;
	xor.b64  	%rd321, %rd5, 17179869184;
	and.b64  	%rd199, %rd321, 579154989566867656;
	popc.b64 	%r540, %rd199;
	xor.b32  	%r541, %r14, %r540;
	and.b64  	%rd200, %rd321, 689724739441707016;
	popc.b64 	%r542, %rd200;
	xor.b32  	%r543, %r18, %r542;
	or.b32  	%r544, %r541, %r543;
	and.b64  	%rd201, %rd321, -7897907440018520055;
	popc.b64 	%r545, %rd201;
	xor.b32  	%r546, %r22, %r545;
	or.b32  	%r547, %r544, %r546;
	or.b32  	%r548, %r547, %r12;
	or.b32  	%r549, %r548, %r27;
	or.b32  	%r550, %r549, %r30;
	and.b32  	%r551, %r550, 1;
	setp.eq.b32 	%p74, %r551, 1;
	not.pred 	%p75, %p74;
	@%p75 bra 	$L__BB1_81;
	xor.b64  	%rd321, %rd5, 34359738368;
	and.b64  	%rd202, %rd321, 520385693807174911;
	popc.b64 	%r552, %rd202;
	xor.b32  	%r553, %r552, %r3;
	and.b64  	%rd203, %rd321, 4091529098669915911;
	popc.b64 	%r554, %rd203;
	xor.b32  	%r555, %r6, %r554;
	or.b32  	%r556, %r555, %r553;
	and.b64  	%rd204, %rd321, 689724739441707016;
	popc.b64 	%r557, %rd204;
	xor.b32  	%r558, %r18, %r557;
	or.b32  	%r559, %r556, %r558;
	and.b64  	%rd205, %rd321, 7277543463309543826;
	popc.b64 	%r560, %rd205;
	xor.b32  	%r561, %r26, %r560;
	or.b32  	%r562, %r559, %r561;
	and.b64  	%rd206, %rd321, -70024837421493660;
	popc.b64 	%r563, %rd206;
	xor.b32  	%r564, %r29, %r563;
	or.b32  	%r565, %r562, %r564;
	or.b32  	%r566, %r565, %r11;
	or.b32  	%r567, %r566, %r15;
	or.b32  	%r568, %r567, %r23;
	and.b32  	%r569, %r568, 1;
	setp.eq.b32 	%p76, %r569, 1;
	not.pred 	%p77, %p76;
	@%p77 bra 	$L__BB1_81;
	xor.b64  	%rd321, %rd5, 68719476736;
	and.b64  	%rd207, %rd321, -4032962941945968840;
	popc.b64 	%r570, %rd207;
	xor.b32  	%r571, %r10, %r570;
	and.b64  	%rd208, %rd321, 689724739441707016;
	popc.b64 	%r572, %rd208;
	xor.b32  	%r573, %r18, %r572;
	or.b32  	%r574, %r571, %r573;
	and.b64  	%rd209, %rd321, 7277543463309543826;
	popc.b64 	%r575, %rd209;
	xor.b32  	%r576, %r26, %r575;
	or.b32  	%r577, %r574, %r576;
	or.b32  	%r578, %r577, %r8;
	or.b32  	%r579, %r578, %r15;
	or.b32  	%r580, %r579, %r23;
	or.b32  	%r581, %r580, %r30;
	and.b32  	%r582, %r581, 1;
	setp.eq.b32 	%p78, %r582, 1;
	not.pred 	%p79, %p78;
	@%p79 bra 	$L__BB1_81;
	xor.b64  	%rd321, %rd5, 137438953472;
	and.b64  	%rd210, %rd321, 579154989566867656;
	popc.b64 	%r583, %rd210;
	xor.b32  	%r584, %r14, %r583;
	and.b64  	%rd211, %rd321, 689724739441707016;
	popc.b64 	%r585, %rd211;
	xor.b32  	%r586, %r18, %r585;
	or.b32  	%r587, %r584, %r586;
	and.b64  	%rd212, %rd321, 7277543463309543826;
	popc.b64 	%r588, %rd212;
	xor.b32  	%r589, %r26, %r588;
	or.b32  	%r590, %r587, %r589;
	or.b32  	%r591, %r590, %r12;
	or.b32  	%r592, %r591, %r23;
	or.b32  	%r593, %r592, %r30;
	and.b32  	%r594, %r593, 1;
	setp.eq.b32 	%p80, %r594, 1;
	not.pred 	%p81, %p80;
	@%p81 bra 	$L__BB1_81;
	xor.b64  	%rd321, %rd5, 274877906944;
	and.b64  	%rd213, %rd321, 579154989566867656;
	popc.b64 	%r595, %rd213;
	xor.b32  	%r596, %r14, %r595;
	and.b64  	%rd214, %rd321, 689724739441707016;
	popc.b64 	%r597, %rd214;
	xor.b32  	%r598, %r18, %r597;
	or.b32  	%r599, %r596, %r598;
	and.b64  	%rd215, %rd321, -70024837421493660;
	popc.b64 	%r600, %rd215;
	xor.b32  	%r601, %r29, %r600;
	or.b32  	%r602, %r599, %r601;
	or.b32  	%r603, %r602, %r12;
	or.b32  	%r604, %r603, %r23;
	or.b32  	%r605, %r604, %r27;
	and.b32  	%r606, %r605, 1;
	setp.eq.b32 	%p82, %r606, 1;
	not.pred 	%p83, %p82;
	@%p83 bra 	$L__BB1_81;
	xor.b64  	%rd321, %rd5, 549755813888;
	and.b64  	%rd216, %rd321, -4032962941945968840;
	popc.b64 	%r607, %rd216;
	xor.b32  	%r608, %r10, %r607;
	and.b64  	%rd217, %rd321, 689724739441707016;
	popc.b64 	%r609, %rd217;
	xor.b32  	%r610, %r18, %r609;
	or.b32  	%r611, %r608, %r610;
	and.b64  	%rd218, %rd321, -70024837421493660;
	popc.b64 	%r612, %rd218;
	xor.b32  	%r613, %r29, %r612;
	or.b32  	%r614, %r611, %r613;
	or.b32  	%r615, %r614, %r8;
	or.b32  	%r616, %r615, %r15;
	or.b32  	%r617, %r616, %r23;
	or.b32  	%r618, %r617, %r27;
	and.b32  	%r619, %r618, 1;
	setp.eq.b32 	%p84, %r619, 1;
	not.pred 	%p85, %p84;
	@%p85 bra 	$L__BB1_81;
	xor.b64  	%rd321, %rd5, 1099511627776;
	and.b64  	%rd219, %rd321, -4032962941945968840;
	popc.b64 	%r620, %rd219;
	xor.b32  	%r621, %r10, %r620;
	and.b64  	%rd220, %rd321, -7897907440018520055;
	popc.b64 	%r622, %rd220;
	xor.b32  	%r623, %r22, %r622;
	or.b32  	%r624, %r621, %r623;
	and.b64  	%rd221, %rd321, 7277543463309543826;
	popc.b64 	%r625, %rd221;
	xor.b32  	%r626, %r26, %r625;
	or.b32  	%r627, %r624, %r626;
	or.b32  	%r628, %r627, %r8;
	or.b32  	%r629, %r628, %r15;
	or.b32  	%r630, %r629, %r19;
	or.b32  	%r631, %r630, %r30;
	and.b32  	%r632, %r631, 1;
	setp.eq.b32 	%p86, %r632, 1;
	not.pred 	%p87, %p86;
	@%p87 bra 	$L__BB1_81;
	xor.b64  	%rd321, %rd5, 2199023255552;
	and.b64  	%rd222, %rd321, 579154989566867656;
	popc.b64 	%r633, %rd222;
	xor.b32  	%r634, %r14, %r633;
	and.b64  	%rd223, %rd321, -7897907440018520055;
	popc.b64 	%r635, %rd223;
	xor.b32  	%r636, %r22, %r635;
	or.b32  	%r637, %r634, %r636;
	and.b64  	%rd224, %rd321, 7277543463309543826;
	popc.b64 	%r638, %rd224;
	xor.b32  	%r639, %r26, %r638;
	or.b32  	%r640, %r637, %r639;
	or.b32  	%r641, %r640, %r12;
	or.b32  	%r642, %r641, %r19;
	or.b32  	%r643, %r642, %r30;
	and.b32  	%r644, %r643, 1;
	setp.eq.b32 	%p88, %r644, 1;
	not.pred 	%p89, %p88;
	@%p89 bra 	$L__BB1_81;
	xor.b64  	%rd321, %rd5, 4398046511104;
	and.b64  	%rd225, %rd321, 689724739441707016;
	popc.b64 	%r645, %rd225;
	xor.b32  	%r646, %r18, %r645;
	and.b64  	%rd226, %rd321, -7897907440018520055;
	popc.b64 	%r647, %rd226;
	xor.b32  	%r648, %r22, %r647;
	or.b32  	%r649, %r646, %r648;
	and.b64  	%rd227, %rd321, 7277543463309543826;
	popc.b64 	%r650, %rd227;
	xor.b32  	%r651, %r26, %r650;
	or.b32  	%r652, %r649, %r651;
	or.b32  	%r653, %r652, %r16;
	or.b32  	%r654, %r653, %r30;
	and.b32  	%r655, %r654, 1;
	setp.eq.b32 	%p90, %r655, 1;
	not.pred 	%p91, %p90;
	@%p91 bra 	$L__BB1_81;
	xor.b64  	%rd321, %rd5, 8796093022208;
	and.b64  	%rd228, %rd321, 520385693807174911;
	popc.b64 	%r656, %rd228;
	xor.b32  	%r657, %r656, %r3;
	and.b64  	%rd229, %rd321, 4091529098669915911;
	popc.b64 	%r658, %rd229;
	xor.b32  	%r659, %r6, %r658;
	or.b32  	%r660, %r659, %r657;
	and.b64  	%rd230, %rd321, -4032962941945968840;
	popc.b64 	%r661, %rd230;
	xor.b32  	%r662, %r10, %r661;
	or.b32  	%r663, %r660, %r662;
	and.b64  	%rd231, %rd321, -7897907440018520055;
	popc.b64 	%r664, %rd231;
	xor.b32  	%r665, %r22, %r664;
	or.b32  	%r666, %r663, %r665;
	and.b64  	%rd232, %rd321, -70024837421493660;
	popc.b64 	%r667, %rd232;
	xor.b32  	%r668, %r29, %r667;
	or.b32  	%r669, %r666, %r668;
	or.b32  	%r670, %r669, %r15;
	or.b32  	%r671, %r670, %r19;
	or.b32  	%r672, %r671, %r27;
	and.b32  	%r673, %r672, 1;
	setp.eq.b32 	%p92, %r673, 1;
	not.pred 	%p93, %p92;
	@%p93 bra 	$L__BB1_81;
	xor.b64  	%rd321, %rd5, 17592186044416;
	and.b64  	%rd233, %rd321, 579154989566867656;
	popc.b64 	%r674, %rd233;
	xor.b32  	%r675, %r14, %r674;
	and.b64  	%rd234, %rd321, -7897907440018520055;
	popc.b64 	%r676, %rd234;
	xor.b32  	%r677, %r22, %r676;
	or.b32  	%r678, %r675, %r677;
	and.b64  	%rd235, %rd321, -70024837421493660;
	popc.b64 	%r679, %rd235;
	xor.b32  	%r680, %r29, %r679;
	or.b32  	%r681, %r678, %r680;
	or.b32  	%r682, %r681, %r12;
	or.b32  	%r683, %r682, %r19;
	or.b32  	%r684, %r683, %r27;
	and.b32  	%r685, %r684, 1;
	setp.eq.b32 	%p94, %r685, 1;
	not.pred 	%p95, %p94;
	@%p95 bra 	$L__BB1_81;
	xor.b64  	%rd321, %rd5, 35184372088832;
	and.b64  	%rd236, %rd321, 689724739441707016;
	popc.b64 	%r686, %rd236;
	xor.b32  	%r687, %r18, %r686;
	and.b64  	%rd237, %rd321, -7897907440018520055;
	popc.b64 	%r688, %rd237;
	xor.b32  	%r689, %r22, %r688;
	or.b32  	%r690, %r687, %r689;
	and.b64  	%rd238, %rd321, -70024837421493660;
	popc.b64 	%r691, %rd238;
	xor.b32  	%r692, %r29, %r691;
	or.b32  	%r693, %r690, %r692;
	or.b32  	%r694, %r693, %r16;
	or.b32  	%r695, %r694, %r27;
	and.b32  	%r696, %r695, 1;
	setp.eq.b32 	%p96, %r696, 1;
	not.pred 	%p97, %p96;
	@%p97 bra 	$L__BB1_81;
	xor.b64  	%rd321, %rd5, 70368744177664;
	and.b64  	%rd239, %rd321, 520385693807174911;
	popc.b64 	%r697, %rd239;
	xor.b32  	%r698, %r697, %r3;
	and.b64  	%rd240, %rd321, 689724739441707016;
	popc.b64 	%r699, %rd240;
	xor.b32  	%r700, %r18, %r699;
	or.b32  	%r701, %r698, %r700;
	and.b64  	%rd241, %rd321, -7897907440018520055;
	popc.b64 	%r702, %rd241;
	xor.b32  	%r703, %r22, %r702;
	or.b32  	%r704, %r701, %r703;
	or.b32  	%r705, %r704, %r7;
	or.b32  	%r706, %r705, %r11;
	or.b32  	%r707, %r706, %r15;
	or.b32  	%r708, %r707, %r27;
	or.b32  	%r709, %r708, %r30;
	and.b32  	%r710, %r709, 1;
	setp.eq.b32 	%p98, %r710, 1;
	not.pred 	%p99, %p98;
	@%p99 bra 	$L__BB1_81;
	xor.b64  	%rd321, %rd5, 140737488355328;
	and.b64  	%rd242, %rd321, 520385693807174911;
	popc.b64 	%r711, %rd242;
	xor.b32  	%r712, %r711, %r3;
	and.b64  	%rd243, %rd321, 579154989566867656;
	popc.b64 	%r713, %rd243;
	xor.b32  	%r714, %r14, %r713;
	or.b32  	%r715, %r712, %r714;
	and.b64  	%rd244, %rd321, -7897907440018520055;
	popc.b64 	%r716, %rd244;
	xor.b32  	%r717, %r22, %r716;
	or.b32  	%r718, %r715, %r717;
	or.b32  	%r719, %r718, %r7;
	or.b32  	%r720, %r719, %r11;
	or.b32  	%r721, %r720, %r19;
	or.b32  	%r722, %r721, %r27;
	or.b32  	%r723, %r722, %r30;
	and.b32  	%r724, %r723, 1;
	setp.eq.b32 	%p100, %r724, 1;
	not.pred 	%p101, %p100;
	@%p101 bra 	$L__BB1_81;
	xor.b64  	%rd321, %rd5, 281474976710656;
	and.b64  	%rd245, %rd321, 579154989566867656;
	popc.b64 	%r725, %rd245;
	xor.b32  	%r726, %r14, %r725;
	and.b64  	%rd246, %rd321, 7277543463309543826;
	popc.b64 	%r727, %rd246;
	xor.b32  	%r728, %r26, %r727;
	or.b32  	%r729, %r726, %r728;
	and.b64  	%rd247, %rd321, -70024837421493660;
	popc.b64 	%r730, %rd247;
	xor.b32  	%r731, %r29, %r730;
	or.b32  	%r732, %r729, %r731;
	or.b32  	%r733, %r732, %r12;
	or.b32  	%r734, %r733, %r19;
	or.b32  	%r735, %r734, %r23;
	and.b32  	%r736, %r735, 1;
	setp.eq.b32 	%p102, %r736, 1;
	not.pred 	%p103, %p102;
	@%p103 bra 	$L__BB1_81;
	xor.b64  	%rd321, %rd5, 562949953421312;
	and.b64  	%rd248, %rd321, 689724739441707016;
	popc.b64 	%r737, %rd248;
	xor.b32  	%r738, %r18, %r737;
	and.b64  	%rd249, %rd321, 7277543463309543826;
	popc.b64 	%r739, %rd249;
	xor.b32  	%r740, %r26, %r739;
	or.b32  	%r741, %r738, %r740;
	and.b64  	%rd250, %rd321, -70024837421493660;
	popc.b64 	%r742, %rd250;
	xor.b32  	%r743, %r29, %r742;
	or.b32  	%r744, %r741, %r743;
	or.b32  	%r745, %r744, %r16;
	or.b32  	%r746, %r745, %r23;
	and.b32  	%r747, %r746, 1;
	setp.eq.b32 	%p104, %r747, 1;
	not.pred 	%p105, %p104;
	@%p105 bra 	$L__BB1_81;
	xor.b64  	%rd321, %rd5, 1125899906842624;
	and.b64  	%rd251, %rd321, -7897907440018520055;
	popc.b64 	%r748, %rd251;
	xor.b32  	%r749, %r22, %r748;
	and.b64  	%rd252, %rd321, 7277543463309543826;
	popc.b64 	%r750, %rd252;
	xor.b32  	%r751, %r26, %r750;
	or.b32  	%r752, %r749, %r751;
	and.b64  	%rd253, %rd321, -70024837421493660;
	shr.u64 	%rd254, %rd253, 32;
	xor.b64  	%rd255, %rd253, %rd254;
	shr.u64 	%rd256, %rd255, 16;
	xor.b64  	%rd257, %rd255, %rd256;
	shr.u64 	%rd258, %rd257, 8;
	xor.b64  	%rd259, %rd257, %rd258;
	shr.u64 	%rd260, %rd259, 4;
	xor.b64  	%rd261, %rd259, %rd260;
	shr.u64 	%rd262, %rd261, 2;
	xor.b64  	%rd263, %rd261, %rd262;
	shr.u64 	%rd264, %rd263, 1;
	xor.b64  	%rd265, %rd263, %rd264;
	cvt.u32.u64 	%r753, %rd265;
	xor.b32  	%r754, %r29, %r753;
	or.b32  	%r755, %r752, %r754;
	or.b32  	%r756, %r755, %r20;
	and.b32  	%r757, %r756, 1;
	setp.eq.b32 	%p106, %r757, 1;
	not.pred 	%p107, %p106;
	@%p107 bra 	$L__BB1_81;
	xor.b64  	%rd321, %rd5, 2251799813685248;
	and.b64  	%rd266, %rd321, 520385693807174911;
	popc.b64 	%r758, %rd266;
	xor.b32  	%r759, %r758, %r3;
	and.b64  	%rd267, %rd321, 4091529098669915911;
	popc.b64 	%r760, %rd267;
	xor.b32  	%r761, %r6, %r760;
	or.b32  	%r762, %r761, %r759;
	and.b64  	%rd268, %rd321, -4032962941945968840;
	popc.b64 	%r763, %rd268;
	xor.b32  	%r764, %r10, %r763;
	or.b32  	%r765, %r762, %r764;
	and.b64  	%rd269, %rd321, 579154989566867656;
	popc.b64 	%r766, %rd269;
	xor.b32  	%r767, %r14, %r766;
	or.b32  	%r768, %r765, %r767;
	and.b64  	%rd270, %rd321, 7277543463309543826;
	popc.b64 	%r769, %rd270;
	xor.b32  	%r770, %r26, %r769;
	or.b32  	%r771, %r768, %r770;
	or.b32  	%r772, %r771, %r19;
	or.b32  	%r773, %r772, %r23;
	or.b32  	%r774, %r773, %r30;
	and.b32  	%r775, %r774, 1;
	setp.eq.b32 	%p108, %r775, 1;
	not.pred 	%p109, %p108;
	@%p109 bra 	$L__BB1_81;
	xor.b64  	%rd321, %rd5, 4503599627370496;
	and.b64  	%rd271, %rd321, 520385693807174911;
	popc.b64 	%r776, %rd271;
	xor.b32  	%r777, %r776, %r3;
	and.b64  	%rd272, %rd321, 689724739441707016;
	popc.b64 	%r778, %rd272;
	xor.b32  	%r779, %r18, %r778;
	or.b32  	%r780, %r777, %r779;
	and.b64  	%rd273, %rd321, 7277543463309543826;
	popc.b64 	%r781, %rd273;
	xor.b32  	%r782, %r26, %r781;
	or.b32  	%r783, %r780, %r782;
	or.b32  	%r784, %r783, %r7;
	or.b32  	%r785, %r784, %r11;
	or.b32  	%r786, %r785, %r15;
	or.b32  	%r787, %r786, %r23;
	or.b32  	%r788, %r787, %r30;
	and.b32  	%r789, %r788, 1;
	setp.eq.b32 	%p110, %r789, 1;
	not.pred 	%p111, %p110;
	@%p111 bra 	$L__BB1_81;
	xor.b64  	%rd321, %rd5, 9007199254740992;
	and.b64  	%rd274, %rd321, 520385693807174911;
	popc.b64 	%r790, %rd274;
	xor.b32  	%r791, %r790, %r3;
	and.b64  	%rd275, %rd321, -7897907440018520055;
	popc.b64 	%r792, %rd275;
	xor.b32  	%r793, %r22, %r792;
	or.b32  	%r794, %r791, %r793;
	and.b64  	%rd276, %rd321, 7277543463309543826;
	popc.b64 	%r795, %rd276;
	xor.b32  	%r796, %r26, %r795;
	or.b32  	%r797, %r794, %r796;
	or.b32  	%r798, %r797, %r7;
	or.b32  	%r799, %r798, %r11;
	or.b32  	%r800, %r799, %r15;
	or.b32  	%r801, %r800, %r19;
	or.b32  	%r802, %r801, %r30;
	and.b32  	%r803, %r802, 1;
	setp.eq.b32 	%p112, %r803, 1;
	not.pred 	%p113, %p112;
	@%p113 bra 	$L__BB1_81;
	xor.b64  	%rd321, %rd5, 18014398509481984;
	and.b64  	%rd277, %rd321, 4091529098669915911;
	popc.b64 	%r804, %rd277;
	xor.b32  	%r805, %r6, %r804;
	and.b64  	%rd278, %rd321, -7897907440018520055;
	popc.b64 	%r806, %rd278;
	xor.b32  	%r807, %r22, %r806;
	or.b32  	%r808, %r805, %r807;
	and.b64  	%rd279, %rd321, 7277543463309543826;
	popc.b64 	%r809, %rd279;
	xor.b32  	%r810, %r26, %r809;
	or.b32  	%r811, %r808, %r810;
	or.b32  	%r812, %r811, %r4;
	or.b32  	%r813, %r812, %r11;
	or.b32  	%r814, %r813, %r15;
	or.b32  	%r815, %r814, %r19;
	or.b32  	%r816, %r815, %r30;
	and.b32  	%r817, %r816, 1;
	setp.eq.b32 	%p114, %r817, 1;
	not.pred 	%p115, %p114;
	@%p115 bra 	$L__BB1_81;
	xor.b64  	%rd321, %rd5, 36028797018963968;
	and.b64  	%rd280, %rd321, 4091529098669915911;
	popc.b64 	%r818, %rd280;
	xor.b32  	%r819, %r6, %r818;
	and.b64  	%rd281, %rd321, 689724739441707016;
	popc.b64 	%r820, %rd281;
	xor.b32  	%r821, %r18, %r820;
	or.b32  	%r822, %r819, %r821;
	and.b64  	%rd282, %rd321, 7277543463309543826;
	popc.b64 	%r823, %rd282;
	xor.b32  	%r824, %r26, %r823;
	or.b32  	%r825, %r822, %r824;
	or.b32  	%r826, %r825, %r4;
	or.b32  	%r827, %r826, %r11;
	or.b32  	%r828, %r827, %r15;
	or.b32  	%r829, %r828, %r23;
	or.b32  	%r830, %r829, %r30;
	and.b32  	%r831, %r830, 1;
	setp.eq.b32 	%p116, %r831, 1;
	not.pred 	%p117, %p116;
	@%p117 bra 	$L__BB1_81;
	xor.b64  	%rd321, %rd5, 72057594037927936;
	and.b64  	%rd283, %rd321, 520385693807174911;
	popc.b64 	%r832, %rd283;
	xor.b32  	%r833, %r832, %r3;
	and.b64  	%rd284, %rd321, 689724739441707016;
	popc.b64 	%r834, %rd284;
	xor.b32  	%r835, %r18, %r834;
	or.b32  	%r836, %r833, %r835;
	and.b64  	%rd285, %rd321, -70024837421493660;
	popc.b64 	%r837, %rd285;
	xor.b32  	%r838, %r29, %r837;
	or.b32  	%r839, %r836, %r838;
	or.b32  	%r840, %r839, %r7;
	or.b32  	%r841, %r840, %r11;
	or.b32  	%r842, %r841, %r15;
	or.b32  	%r843, %r842, %r23;
	or.b32  	%r844, %r843, %r27;
	and.b32  	%r845, %r844, 1;
	setp.eq.b32 	%p118, %r845, 1;
	not.pred 	%p119, %p118;
	@%p119 bra 	$L__BB1_81;
	xor.b64  	%rd321, %rd5, 144115188075855872;
	and.b64  	%rd286, %rd321, 520385693807174911;
	popc.b64 	%r846, %rd286;
	xor.b32  	%r847, %r846, %r3;
	and.b64  	%rd287, %rd321, -7897907440018520055;
	popc.b64 	%r848, %rd287;
	xor.b32  	%r849, %r22, %r848;
	or.b32  	%r850, %r847, %r849;
	and.b64  	%rd288, %rd321, -70024837421493660;
	popc.b64 	%r851, %rd288;
	xor.b32  	%r852, %r29, %r851;
	or.b32  	%r853, %r850, %r852;
	or.b32  	%r854, %r853, %r7;
	or.b32  	%r855, %r854, %r11;
	or.b32  	%r856, %r855, %r15;
	or.b32  	%r857, %r856, %r19;
	or.b32  	%r858, %r857, %r27;
	and.b32  	%r859, %r858, 1;
	setp.eq.b32 	%p120, %r859, 1;
	not.pred 	%p121, %p120;
	@%p121 bra 	$L__BB1_81;
	xor.b64  	%rd321, %rd5, 288230376151711744;
	and.b64  	%rd289, %rd321, 520385693807174911;
	popc.b64 	%r860, %rd289;
	xor.b32  	%r861, %r860, %r3;
	and.b64  	%rd290, %rd321, 7277543463309543826;
	popc.b64 	%r862, %rd290;
	xor.b32  	%r863, %r26, %r862;
	or.b32  	%r864, %r861, %r863;
	and.b64  	%rd291, %rd321, -70024837421493660;
	popc.b64 	%r865, %rd291;
	xor.b32  	%r866, %r29, %r865;
	or.b32  	%r867, %r864, %r866;
	or.b32  	%r868, %r867, %r7;
	or.b32  	%r869, %r868, %r11;
	or.b32  	%r870, %r869, %r15;
	or.b32  	%r871, %r870, %r19;
	or.b32  	%r872, %r871, %r23;
	and.b32  	%r873, %r872, 1;
	setp.eq.b32 	%p122, %r873, 1;
	not.pred 	%p123, %p122;
	@%p123 bra 	$L__BB1_81;
	xor.b64  	%rd321, %rd5, 576460752303423488;
	and.b64  	%rd292, %rd321, 4091529098669915911;
	popc.b64 	%r874, %rd292;
	xor.b32  	%r875, %r6, %r874;
	and.b64  	%rd293, %rd321, -4032962941945968840;
	popc.b64 	%r876, %rd293;
	xor.b32  	%r877, %r10, %r876;
	or.b32  	%r878, %r875, %r877;
	and.b64  	%rd294, %rd321, 579154989566867656;
	popc.b64 	%r879, %rd294;
	xor.b32  	%r880, %r14, %r879;
	or.b32  	%r881, %r878, %r880;
	and.b64  	%rd295, %rd321, 689724739441707016;
	popc.b64 	%r882, %rd295;
	xor.b32  	%r883, %r18, %r882;
	or.b32  	%r884, %r881, %r883;
	and.b64  	%rd296, %rd321, -70024837421493660;
	popc.b64 	%r885, %rd296;
	xor.b32  	%r886, %r29, %r885;
	or.b32  	%r887, %r884, %r886;
	or.b32  	%r888, %r887, %r4;
	or.b32  	%r889, %r888, %r23;
	or.b32  	%r890, %r889, %r27;
	and.b32  	%r891, %r890, 1;
	setp.eq.b32 	%p124, %r891, 1;
	not.pred 	%p125, %p124;
	@%p125 bra 	$L__BB1_81;
	xor.b64  	%rd321, %rd5, 1152921504606846976;
	and.b64  	%rd297, %rd321, 4091529098669915911;
	popc.b64 	%r892, %rd297;
	xor.b32  	%r893, %r6, %r892;
	and.b64  	%rd298, %rd321, -7897907440018520055;
	popc.b64 	%r894, %rd298;
	xor.b32  	%r895, %r22, %r894;
	or.b32  	%r896, %r893, %r895;
	and.b64  	%rd299, %rd321, -70024837421493660;
	popc.b64 	%r897, %rd299;
	xor.b32  	%r898, %r29, %r897;
	or.b32  	%r899, %r896, %r898;
	or.b32  	%r900, %r899, %r4;
	or.b32  	%r901, %r900, %r11;
	or.b32  	%r902, %r901, %r15;
	or.b32  	%r903, %r902, %r19;
	or.b32  	%r904, %r903, %r27;
	and.b32  	%r905, %r904, 1;
	setp.eq.b32 	%p126, %r905, 1;
	not.pred 	%p127, %p126;
	@%p127 bra 	$L__BB1_81;
	xor.b64  	%rd321, %rd5, 2305843009213693952;
	and.b64  	%rd300, %rd321, 4091529098669915911;
	popc.b64 	%r906, %rd300;
	xor.b32  	%r907, %r6, %r906;
	and.b64  	%rd301, %rd321, 7277543463309543826;
	popc.b64 	%r908, %rd301;
	xor.b32  	%r909, %r26, %r908;
	or.b32  	%r910, %r907, %r909;
	and.b64  	%rd302, %rd321, -70024837421493660;
	popc.b64 	%r911, %rd302;
	xor.b32  	%r912, %r29, %r911;
	or.b32  	%r913, %r910, %r912;
	or.b32  	%r914, %r913, %r4;
	or.b32  	%r915, %r914, %r11;
	or.b32  	%r916, %r915, %r15;
	or.b32  	%r917, %r916, %r19;
	or.b32  	%r918, %r917, %r23;
	and.b32  	%r919, %r918, 1;
	setp.eq.b32 	%p128, %r919, 1;
	not.pred 	%p129, %p128;
	@%p129 bra 	$L__BB1_81;
	xor.b64  	%rd321, %rd5, 4611686018427387904;
	and.b64  	%rd303, %rd321, -4032962941945968840;
	popc.b64 	%r920, %rd303;
	xor.b32  	%r921, %r10, %r920;
	and.b64  	%rd304, %rd321, 7277543463309543826;
	popc.b64 	%r922, %rd304;
	xor.b32  	%r923, %r26, %r922;
	or.b32  	%r924, %r921, %r923;
	and.b64  	%rd305, %rd321, -70024837421493660;
	popc.b64 	%r925, %rd305;
	xor.b32  	%r926, %r29, %r925;
	or.b32  	%r927, %r924, %r926;
	or.b32  	%r928, %r927, %r8;
	or.b32  	%r929, %r928, %r15;
	or.b32  	%r930, %r929, %r19;
	or.b32  	%r931, %r930, %r23;
	and.b32  	%r932, %r931, 1;
	setp.eq.b32 	%p130, %r932, 1;
	not.pred 	%p131, %p130;
	@%p131 bra 	$L__BB1_81;
	xor.b64  	%rd321, %rd5, -9223372036854775808;
	and.b64  	%rd306, %rd321, -4032962941945968840;
	popc.b64 	%r933, %rd306;
	xor.b32  	%r934, %r10, %r933;
	and.b64  	%rd307, %rd321, -7897907440018520055;
	popc.b64 	%r935, %rd307;
	xor.b32  	%r936, %r22, %r935;
	or.b32  	%r937, %r934, %r936;
	and.b64  	%rd308, %rd321, -70024837421493660;
	popc.b64 	%r938, %rd308;
	xor.b32  	%r939, %r29, %r938;
	or.b32  	%r940, %r937, %r939;
	or.b32  	%r941, %r940, %r8;
	or.b32  	%r942, %r941, %r15;
	or.b32  	%r943, %r942, %r19;
	or.b32  	%r944, %r943, %r27;
	and.b32  	%r945, %r944, 1;
	setp.eq.b32 	%p132, %r945, 1;
	not.pred 	%p133, %p132;
	@%p133 bra 	$L__BB1_81;
	xor.b16  	%rs39, %rs1, 1;
	and.b16  	%rs24, %rs39, 1;
	cvt.u32.u16 	%r946, %rs24;
	xor.b32  	%r947, %r2, %r946;
	or.b32  	%r948, %r7, %r947;
	or.b32  	%r949, %r948, %r11;
	or.b32  	%r950, %r949, %r15;
	or.b32  	%r951, %r950, %r19;
	or.b32  	%r952, %r951, %r23;
	or.b32  	%r953, %r952, %r27;
	or.b32  	%r954, %r953, %r30;
	and.b32  	%r955, %r954, 1;
	setp.eq.b32 	%p134, %r955, 1;
	not.pred 	%p135, %p134;
	@%p135 bra 	$L__BB1_76;
	xor.b16  	%rs39, %rs1, 2;
	shr.u16 	%rs25, %rs39, 1;
	and.b16  	%rs26, %rs25, 1;
	cvt.u32.u16 	%r956, %rs26;
	xor.b32  	%r957, %r5, %r956;
	or.b32  	%r958, %r957, %r4;
	or.b32  	%r959, %r958, %r11;
	or.b32  	%r960, %r959, %r15;
	or.b32  	%r961, %r960, %r19;
	or.b32  	%r962, %r961, %r23;
	or.b32  	%r963, %r962, %r27;
	or.b32  	%r964, %r963, %r30;
	and.b32  	%r965, %r964, 1;
	setp.eq.b32 	%p136, %r965, 1;
	not.pred 	%p137, %p136;
	@%p137 bra 	$L__BB1_76;
	xor.b16  	%rs39, %rs1, 4;
	shr.u16 	%rs27, %rs39, 2;
	and.b16  	%rs28, %rs27, 1;
	cvt.u32.u16 	%r966, %rs28;
	xor.b32  	%r967, %r9, %r966;
	or.b32  	%r968, %r8, %r967;
	or.b32  	%r969, %r968, %r15;
	or.b32  	%r970, %r969, %r19;
	or.b32  	%r971, %r970, %r23;
	or.b32  	%r972, %r971, %r27;
	or.b32  	%r973, %r972, %r30;
	and.b32  	%r974, %r973, 1;
	setp.eq.b32 	%p138, %r974, 1;
	not.pred 	%p139, %p138;
	@%p139 bra 	$L__BB1_76;
	xor.b16  	%rs39, %rs1, 8;
	shr.u16 	%rs29, %rs39, 3;
	and.b16  	%rs30, %rs29, 1;
	cvt.u32.u16 	%r975, %rs30;
	xor.b32  	%r976, %r13, %r975;
	or.b32  	%r977, %r12, %r976;
	or.b32  	%r978, %r977, %r19;
	or.b32  	%r979, %r978, %r23;
	or.b32  	%r980, %r979, %r27;
	or.b32  	%r981, %r980, %r30;
	and.b32  	%r982, %r981, 1;
	setp.eq.b32 	%p140, %r982, 1;
	not.pred 	%p141, %p140;
	@%p141 bra 	$L__BB1_76;
	xor.b16  	%rs39, %rs1, 16;
	shr.u16 	%rs31, %rs39, 4;
	and.b16  	%rs32, %rs31, 1;
	cvt.u32.u16 	%r983, %rs32;
	xor.b32  	%r984, %r17, %r983;
	or.b32  	%r985, %r16, %r984;
	or.b32  	%r986, %r985, %r23;
	or.b32  	%r987, %r986, %r27;
	or.b32  	%r988, %r987, %r30;
	and.b32  	%r989, %r988, 1;
	setp.eq.b32 	%p142, %r989, 1;
	not.pred 	%p143, %p142;
	@%p143 bra 	$L__BB1_76;
	xor.b16  	%rs39, %rs1, 32;
	shr.u16 	%rs33, %rs39, 5;
	and.b16  	%rs34, %rs33, 1;
	cvt.u32.u16 	%r990, %rs34;
	xor.b32  	%r991, %r21, %r990;
	or.b32  	%r992, %r20, %r991;
	or.b32  	%r993, %r992, %r27;
	or.b32  	%r994, %r993, %r30;
	and.b32  	%r995, %r994, 1;
	setp.eq.b32 	%p144, %r995, 1;
	not.pred 	%p145, %p144;
	@%p145 bra 	$L__BB1_76;
	xor.b16  	%rs39, %rs1, 64;
	shr.u16 	%rs35, %rs39, 6;
	cvt.u32.u16 	%r996, %rs35;
	xor.b32  	%r997, %r25, %r996;
	or.b32  	%r998, %r24, %r997;
	or.b32  	%r999, %r998, %r30;
	and.b32  	%r1000, %r999, 1;
	setp.eq.b32 	%p146, %r1000, 1;
	not.pred 	%p147, %p146;
	@%p147 bra 	$L__BB1_76;
	xor.b16  	%rs39, %rs1, -128;
	and.b16  	%rs36, %rs39, 255;
	shr.u16 	%rs37, %rs36, 6;
	cvt.u32.u16 	%r1001, %rs37;
	xor.b32  	%r1002, %r25, %r1001;
	shr.u16 	%rs38, %rs36, 7;
	cvt.u32.u16 	%r1003, %rs38;
	xor.b32  	%r1004, %r28, %r1003;
	or.b32  	%r1005, %r1002, %r1004;
	or.b32  	%r1006, %r1005, %r24;
	and.b32  	%r1007, %r1006, 1;
	setp.eq.b32 	%p148, %r1007, 1;
	@%p148 bra 	$L__BB1_77;
$L__BB1_76:
	ld.param.u64 	%rd319, [edac_hsiao_72_64_v1_param_1];
	cvta.to.global.u64 	%rd309, %rd319;
	add.s64 	%rd310, %rd309, %rd320;
	st.global.u8 	[%rd310], %rs39;
$L__BB1_77:
	atom.global.add.u64 	%rd314, [%rd1], 1;
	bra.uni 	$L__BB1_79;
$L__BB1_78:
	atom.global.add.u64 	%rd315, [%rd1+8], 1;
$L__BB1_79:
	add.s64 	%rd320, %rd320, %rd3;
	setp.lt.u64 	%p149, %rd320, %rd74;
	@%p149 bra 	$L__BB1_2;
$L__BB1_80:
	ret;
$L__BB1_81:
	ld.param.u64 	%rd317, [edac_hsiao_72_64_v1_param_0];
	cvta.to.global.u64 	%rd311, %rd317;
	shl.b64 	%rd312, %rd320, 3;
	add.s64 	%rd313, %rd311, %rd312;
	st.global.u64 	[%rd313], %rd321;
	bra.uni 	$L__BB1_77;

}


// ===== COMPILED SASS (sm_100) =====

	.target	sm_100

	.elftype	@"ET_EXEC"


//--------------------- .note.nv.tkinfo           --------------------------
	.section	.note.nv.tkinfo,"",@"SHT_NOTE"
	.sectionflags	@"SHF_NOTE_NV_TKINFO"
	.tkinfo
        /*0018*/ 	.word	0x00000002
        /*0030*/ 	.string	""
        /*0030*/ 	.string	"ptxas"
        /*0030*/ 	.string	"Cuda compilation tools, release 13.0, V13.0.88"
        /*0030*/ 	.string	"Build cuda_13.0.r13.0/compiler.36424714_0"
        /*0030*/ 	.string	"-arch sm_100 -m 64 "



//--------------------- .note.nv.cuinfo           --------------------------
	.section	.note.nv.cuinfo,"",@"SHT_NOTE"
	.sectionflags	@"SHF_NOTE_NV_CUINFO"
        /*0018*/ 	.short	0x0002
        /*001a*/ 	.short	0x0064
        /*001c*/ 	.short	0x0082
	.zero		2


//--------------------- .nv.info                  --------------------------
	.section	.nv.info,"",@"SHT_CUDA_INFO"
	.align	4


	//----- nvinfo : EIATTR_REGCOUNT
	.align		4
        /*0000*/ 	.byte	0x04, 0x2f
        /*0002*/ 	.short	(.L_1 - .L_0)
	.align		4
.L_0:
        /*0004*/ 	.word	index@(generate_parity_hsiao_72_64_v1)
        /*0008*/ 	.word	0x00000020


	//----- nvinfo : EIATTR_FRAME_SIZE
	.align		4
.L_1:
        /*000c*/ 	.byte	0x04, 0x11
        /*000e*/ 	.short	(.L_3 - .L_2)
	.align		4
.L_2:
        /*0010*/ 	.word	index@(generate_parity_hsiao_72_64_v1)
        /*0014*/ 	.word	0x00000000


	//----- nvinfo : EIATTR_REGCOUNT
	.align		4
.L_3:
        /*0018*/ 	.byte	0x04, 0x2f
        /*001a*/ 	.short	(.L_5 - .L_4)
	.align		4
.L_4:
        /*001c*/ 	.word	index@(edac_hsiao_72_64_v1)
        /*0020*/ 	.word	0x00000040


	//----- nvinfo : EIATTR_FRAME_SIZE
	.align		4
.L_5:
        /*0024*/ 	.byte	0x04, 0x11
        /*0026*/ 	.short	(.L_7 - .L_6)
	.align		4
.L_6:
        /*0028*/ 	.word	index@(edac_hsiao_72_64_v1)
        /*002c*/ 	.word	0x00000000


	//----- nvinfo : EIATTR_MIN_STACK_SIZE
	.align		4
.L_7:
        /*0030*/ 	.byte	0x04, 0x12
        /*0032*/ 	.short	(.L_9 - .L_8)
	.align		4
.L_8:
        /*0034*/ 	.word	index@(edac_hsiao_72_64_v1)
        /*0038*/ 	.word	0x00000000


	//----- nvinfo : EIATTR_MIN_STACK_SIZE
	.align		4
.L_9:
        /*003c*/ 	.byte	0x04, 0x12
        /*003e*/ 	.short	(.L_11 - .L_10)
	.align		4
.L_10:
        /*0040*/ 	.word	index@(generate_parity_hsiao_72_64_v1)
        /*0044*/ 	.word	0x00000000
.L_11:


//--------------------- .nv.compat                --------------------------
	.section	.nv.compat,"",@"SHT_CUDA_COMPAT_INFO"
	.align	4
        /*0000*/ 	.byte	0x02, 0x09, 0x00, 0x00, 0x02, 0x02, 0x01, 0x00, 0x02, 0x05, 0x05, 0x00, 0x03, 0x07, 0x01, 0x01
        /*0010*/ 	.byte	0x02, 0x03, 0x00, 0x00, 0x02, 0x06, 0x01, 0x00, 0x04, 0x0b, 0x08, 0x00, 0x09, 0x00, 0x00, 0x00
        /*0020*/ 	.byte	0x00, 0x00, 0x00, 0x00


//--------------------- .nv.info.edac_hsiao_72_64_v1 --------------------------
	.section	.nv.info.edac_hsiao_72_64_v1,"",@"SHT_CUDA_INFO"
	.sectionflags	@""
	.align	4


	//----- nvinfo : EIATTR_CUDA_API_VERSION
	.align		4
        /*0000*/ 	.byte	0x04, 0x37
        /*0002*/ 	.short	(.L_13 - .L_12)
.L_12:
        /*0004*/ 	.word	0x00000082


	//----- nvinfo : EIATTR_KPARAM_INFO
	.align		4
.L_13:
        /*0008*/ 	.byte	0x04, 0x17
        /*000a*/ 	.short	(.L_15 - .L_14)
.L_14:
        /*000c*/ 	.word	0x00000000
        /*0010*/ 	.short	0x0003
        /*0012*/ 	.short	0x0018
        /*0014*/ 	.byte	0x00, 0xf5, 0x21, 0x00


	//----- nvinfo : EIATTR_KPARAM_INFO
	.align		4
.L_15:
        /*0018*/ 	.byte	0x04, 0x17
        /*001a*/ 	.short	(.L_17 - .L_16)
.L_16:
        /*001c*/ 	.word	0x00000000
        /*0020*/ 	.short	0x0002
        /*0022*/ 	.short	0x0010
        /*0024*/ 	.byte	0x00, 0xf0, 0x21, 0x00


	//----- nvinfo : EIATTR_KPARAM_INFO
	.align		4
.L_17:
        /*0028*/ 	.byte	0x04, 0x17
        /*002a*/ 	.short	(.L_19 - .L_18)
.L_18:
        /*002c*/ 	.word	0x00000000
        /*0030*/ 	.short	0x0001
        /*0032*/ 	.short	0x0008
        /*0034*/ 	.byte	0x00, 0xf5, 0x21, 0x00


	//----- nvinfo : EIATTR_KPARAM_INFO
	.align		4
.L_19:
        /*0038*/ 	.byte	0x04, 0x17
        /*003a*/ 	.short	(.L_21 - .L_20)
.L_20:
        /*003c*/ 	.word	0x00000000
        /*0040*/ 	.short	0x0000
        /*0042*/ 	.short	0x0000
        /*0044*/ 	.byte	0x00, 0xf5, 0x21, 0x00


	//----- nvinfo : EIATTR_SPARSE_MMA_MASK
	.align		4
.L_21:
        /*0048*/ 	.byte	0x03, 0x50
        /*004a*/ 	.short	0x0000


	//----- nvinfo : EIATTR_MAXREG_COUNT
	.align		4
        /*004c*/ 	.byte	0x03, 0x1b
        /*004e*/ 	.short	0x00ff


	//----- nvinfo : EIATTR_MERCURY_ISA_VERSION
	.align		4
        /*0050*/ 	.byte	0x03, 0x5f
        /*0052*/ 	.short	0x0101


	//----- nvinfo : EIATTR_INT_WARP_WIDE_INSTR_OFFSETS
	.align		4
        /*0054*/ 	.byte	0x04, 0x31
        /*0056*/ 	.short	(.L_23 - .L_22)


	//   ....[0]....
.L_22:
        /*0058*/ 	.word	0x00005b30


	//   ....[1]....
        /*005c*/ 	.word	0x00005c00


	//----- nvinfo : EIATTR_VRC_CTA_INIT_COUNT
	.align		4
.L_23:
        /*0060*/ 	.byte	0x02, 0x4a
	.zero		1
	.zero		1


	//----- nvinfo : EIATTR_EXIT_INSTR_OFFSETS
	.align		4
        /*0064*/ 	.byte	0x04, 0x1c
        /*0066*/ 	.short	(.L_25 - .L_24)


	//   ....[0]....
.L_24:
        /*0068*/ 	.word	0x00000080


	//   ....[1]....
        /*006c*/ 	.word	0x00005d50


	//----- nvinfo : EIATTR_CRS_STACK_SIZE
	.align		4
.L_25:
        /*0070*/ 	.byte	0x04, 0x1e
        /*0072*/ 	.short	(.L_27 - .L_26)
.L_26:
        /*0074*/ 	.word	0x00000000


	//----- nvinfo : EIATTR_CBANK_PARAM_SIZE
	.align		4
.L_27:
        /*0078*/ 	.byte	0x03, 0x19
        /*007a*/ 	.short	0x0020


	//----- nvinfo : EIATTR_PARAM_CBANK
	.align		4
        /*007c*/ 	.byte	0x04, 0x0a
        /*007e*/ 	.short	(.L_29 - .L_28)
	.align		4
.L_28:
        /*0080*/ 	.word	index@(.nv.constant0.edac_hsiao_72_64_v1)
        /*0084*/ 	.short	0x0380
        /*0086*/ 	.short	0x0020


	//----- nvinfo : EIATTR_SW_WAR
	.align		4
.L_29:
        /*0088*/ 	.byte	0x04, 0x36
        /*008a*/ 	.short	(.L_31 - .L_30)
.L_30:
        /*008c*/ 	.word	0x00000008
.L_31:


//--------------------- .nv.info.generate_parity_hsiao_72_64_v1 --------------------------
	.section	.nv.info.generate_parity_hsiao_72_64_v1,"",@"SHT_CUDA_INFO"
	.sectionflags	@""
	.align	4


	//----- nvinfo : EIATTR_CUDA_API_VERSION
	.align		4
        /*0000*/ 	.byte	0x04, 0x37
        /*0002*/ 	.short	(.L_33 - .L_32)
.L_32:
        /*0004*/ 	.word	0x00000082


	//----- nvinfo : EIATTR_KPARAM_INFO
	.align		4
.L_33:
        /*0008*/ 	.byte	0x04, 0x17
        /*000a*/ 	.short	(.L_35 - .L_34)
.L_34:
        /*000c*/ 	.word	0x00000000
        /*0010*/ 	.short	0x0002
        /*0012*/ 	.short	0x0010
        /*0014*/ 	.byte	0x00, 0xf0, 0x21, 0x00


	//----- nvinfo : EIATTR_KPARAM_INFO
	.align		4
.L_35:
        /*0018*/ 	.byte	0x04, 0x17
        /*001a*/ 	.short	(.L_37 - .L_36)
.L_36:
        /*001c*/ 	.word	0x00000000
        /*0020*/ 	.short	0x0001
        /*0022*/ 	.short	0x0008
        /*0024*/ 	.byte	0x00, 0xf5, 0x21, 0x00


	//----- nvinfo : EIATTR_KPARAM_INFO
	.align		4
.L_37:
        /*0028*/ 	.byte	0x04, 0x17
        /*002a*/ 	.short	(.L_39 - .L_38)
.L_38:
        /*002c*/ 	.word	0x00000000
        /*0030*/ 	.short	0x0000
        /*0032*/ 	.short	0x0000
        /*0034*/ 	.byte	0x00, 0xf5, 0x21, 0x00


	//----- nvinfo : EIATTR_SPARSE_MMA_MASK
	.align		4
.L_39:
        /*0038*/ 	.byte	0x03, 0x50
        /*003a*/ 	.short	0x0000


	//----- nvinfo : EIATTR_MAXREG_COUNT
	.align		4
        /*003c*/ 	.byte	0x03, 0x1b
        /*003e*/ 	.short	0x00ff


	//----- nvinfo : EIATTR_MERCURY_ISA_VERSION
	.align		4
        /*0040*/ 	.byte	0x03, 0x5f
        /*0042*/ 	.short	0x0101


	//----- nvinfo : EIATTR_VRC_CTA_INIT_COUNT
	.align		4
        /*0044*/ 	.byte	0x02, 0x4a
	.zero		1
	.zero		1


	//----- nvinfo : EIATTR_EXIT_INSTR_OFFSETS
	.align		4
        /*0048*/ 	.byte	0x04, 0x1c
        /*004a*/ 	.short	(.L_41 - .L_40)


	//   ....[0]....
.L_40:
        /*004c*/ 	.word	0x00000080


	//   ....[1]....
        /*0050*/ 	.word	0x00000cb0


	//----- nvinfo : EIATTR_CRS_STACK_SIZE
	.align		4
.L_41:
        /*0054*/ 	.byte	0x04, 0x1e
        /*0056*/ 	.short	(.L_43 - .L_42)
.L_42:
        /*0058*/ 	.word	0x00000000


	//----- nvinfo : EIATTR_CBANK_PARAM_SIZE
	.align		4
.L_43:
        /*005c*/ 	.byte	0x03, 0x19
        /*005e*/ 	.short	0x0018


	//----- nvinfo : EIATTR_PARAM_CBANK
	.align		4
        /*0060*/ 	.byte	0x04, 0x0a
        /*0062*/ 	.short	(.L_45 - .L_44)
	.align		4
.L_44:
        /*0064*/ 	.word	index@(.nv.constant0.generate_parity_hsiao_72_64_v1)
        /*0068*/ 	.short	0x0380
        /*006a*/ 	.short	0x0018


	//----- nvinfo : EIATTR_SW_WAR
	.align		4
.L_45:
        /*006c*/ 	.byte	0x04, 0x36
        /*006e*/ 	.short	(.L_47 - .L_46)
.L_46:
        /*0070*/ 	.word	0x00000008
.L_47:


//--------------------- .nv.callgraph             --------------------------
	.section	.nv.callgraph,"",@"SHT_CUDA_CALLGRAPH"
	.align	4
	.sectionentsize	8
	.align		4
        /*0000*/ 	.word	0x00000000
	.align		4
        /*0004*/ 	.word	0xffffffff
	.align		4
        /*0008*/ 	.word	0x00000000
	.align		4
        /*000c*/ 	.word	0xfffffffe
	.align		4
        /*0010*/ 	.word	0x00000000
	.align		4
        /*0014*/ 	.word	0xfffffffd
	.align		4
        /*0018*/ 	.word	0x00000000
	.align		4
        /*001c*/ 	.word	0xfffffffc


//--------------------- .text.edac_hsiao_72_64_v1 --------------------------
	.section	.text.edac_hsiao_72_64_v1,"ax",@progbits
	.align	128
        .global         edac_hsiao_72_64_v1
        .type           edac_hsiao_72_64_v1,@function
        .size           edac_hsiao_72_64_v1,(.L_x_13 - edac_hsiao_72_64_v1)
        .other          edac_hsiao_72_64_v1,@"STO_CUDA_ENTRY STV_DEFAULT"
edac_hsiao_72_64_v1:
.text.edac_hsiao_72_64_v1:
[----:B------:R-:W-:Y:S01]  /*0000*/  LDC R1, c[0x0][0x37c] ;  /* 0x0000df00ff017b82 */ /* 0x000fe20000000800 */
[----:B------:R-:W0:Y:S01]  /*0010*/  S2R R0, SR_CTAID.X ;  /* 0x0000000000007919 */ /* 0x000e220000002500 */
[----:B------:R-:W0:Y:S01]  /*0020*/  LDCU UR5, c[0x0][0x360] ;  /* 0x00006c00ff0577ac */ /* 0x000e220008000800 */
[----:B------:R-:W0:Y:S01]  /*0030*/  S2R R3, SR_TID.X ;  /* 0x0000000000037919 */ /* 0x000e220000002100 */
[----:B------:R-:W1:Y:S01]  /*0040*/  LDCU.64 UR6, c[0x0][0x390] ;  /* 0x00007200ff0677ac */ /* 0x000e620008000a00 */
[----:B0-----:R-:W-:-:S05]  /*0050*/  IMAD R0, R0, UR5, R3 ;  /* 0x0000000500007c24 */ /* 0x001fca000f8e0203 */
[----:B-1----:R-:W-:-:S04]  /*0060*/  ISETP.GE.U32.AND P0, PT, R0, UR6, PT ;  /* 0x0000000600007c0c */ /* 0x002fc8000bf06070 */
[----:B------:R-:W-:-:S13]  /*0070*/  ISETP.GE.U32.AND.EX P0, PT, RZ, UR7, PT, P0 ;  /* 0x00000007ff007c0c */ /* 0x000fda000bf06100 */
[----:B------:R-:W-:Y:S05]  /*0080*/  @P0 EXIT ;  /* 0x000000000000094d */ /* 0x000fea0003800000 */
[----:B------:R-:W0:Y:S01]  /*0090*/  LDCU UR4, c[0x0][0x370] ;  /* 0x00006e00ff0477ac */ /* 0x000e220008000800 */
[----:B------:R-:W-:Y:S01]  /*00a0*/  IMAD.MOV.U32 R9, RZ, RZ, RZ ;  /* 0x000000ffff097224 */ /* 0x000fe200078e00ff */
[----:B------:R-:W1:Y:S01]  /*00b0*/  LDCU.64 UR10, c[0x0][0x358] ;  /* 0x00006b00ff0a77ac */ /* 0x000e620008000a00 */
[----:B------:R-:W2:Y:S01]  /*00c0*/  LDCU.64 UR20, c[0x0][0x390] ;  /* 0x00007200ff1477ac */ /* 0x000ea20008000a00 */
[----:B------:R-:W3:Y:S01]  /*00d0*/  LDCU.64 UR18, c[0x0][0x398] ;  /* 0x00007300ff1277ac */ /* 0x000ee20008000a00 */
[----:B------:R-:W4:Y:S01]  /*00e0*/  LDCU.128 UR12, c[0x0][0x380] ;  /* 0x00007000ff0c77ac */ /* 0x000f220008000c00 */
[----:B0-----:R-:W-:-:S12]  /*00f0*/  UIMAD UR5, UR5, UR4, URZ ;  /* 0x00000004050572a4 */ /* 0x001fd8000f8e02ff */
.L_x_9:
[----:B-1--4-:R-:W-:-:S04]  /*0100*/  LEA R6, P0, R0, UR12, 0x3 ;  /* 0x0000000c00067c11 */ /* 0x012fc8000f8018ff */
[----:B------:R-:W-:-:S05]  /*0110*/  LEA.HI.X R7, R0, UR13, R9, 0x3, P0 ;  /* 0x0000000d00077c11 */ /* 0x000fca00080f1c09 */
[----:B01----:R-:W4:Y:S01]  /*0120*/  LDG.E.64 R4, desc[UR10][R6.64] ;  /* 0x0000000a06047981 */ /* 0x003f22000c1e1b00 */
[----:B------:R-:W-:-:S04]  /*0130*/  IADD3 R2, P0, PT, R0, UR14, RZ ;  /* 0x0000000e00027c10 */ /* 0x000fc8000ff1e0ff */
[----:B------:R-:W-:-:S05]  /*0140*/  IADD3.X R3, PT, PT, R9, UR15, RZ, P0, !PT ;  /* 0x0000000f09037c10 */ /* 0x000fca00087fe4ff */
[----:B------:R-:W5:Y:S01]  /*0150*/  LDG.E.U8 R13, desc[UR10][R2.64] ;  /* 0x0000000a020d7981 */ /* 0x000f62000c1e1100 */
[----:B------:R-:W-:Y:S01]  /*0160*/  BSSY.RECONVERGENT B0, `(.L_x_0) ;  /* 0x00005b9000007945 */ /* 0x000fe20003800200 */
[C---:B----4-:R-:W-:Y:S02]  /*0170*/  LOP3.LUT R14, R4.reuse, 0x99264ff, RZ, 0xc0, !PT ;  /* 0x099264ff040e7812 */ /* 0x050fe400078ec0ff */
[C---:B------:R-:W-:Y:S02]  /*0180*/  LOP3.LUT R39, R5.reuse, 0x738c808, RZ, 0xc0, !PT ;  /* 0x0738c80805277812 */ /* 0x040fe400078ec0ff */
[C---:B------:R-:W-:Y:S02]  /*0190*/  LOP3.LUT R15, R4.reuse, 0x9264ff07, RZ, 0xc0, !PT ;  /* 0x9264ff07040f7812 */ /* 0x040fe400078ec0ff */
[----:B------:R-:W-:Y:S01]  /*01a0*/  LOP3.LUT R26, R5, 0x38c80809, RZ, 0xc0, !PT ;  /* 0x38c80809051a7812 */ /* 0x000fe200078ec0ff */
[----:B------:R-:W-:Y:S01]  /*01b0*/  POPC R14, R14 ;  /* 0x0000000e000e7309 */ /* 0x000fe20000000000 */
[----:B------:R-:W-:-:S02]  /*01c0*/  LOP3.LUT R16, R4, 0x64ff0738, RZ, 0xc0, !PT ;  /* 0x64ff073804107812 */ /* 0x000fc400078ec0ff */
[C---:B------:R-:W-:Y:S02]  /*01d0*/  LOP3.LUT R23, R5.reuse, 0xc8080992, RZ, 0xc0, !PT ;  /* 0xc808099205177812 */ /* 0x040fe400078ec0ff */
[C---:B------:R-:W-:Y:S02]  /*01e0*/  LOP3.LUT R17, R4.reuse, 0xff0738c8, RZ, 0xc0, !PT ;  /* 0xff0738c804117812 */ /* 0x040fe400078ec0ff */
[C---:B------:R-:W-:Y:S01]  /*01f0*/  LOP3.LUT R28, R5.reuse, 0x8099264, RZ, 0xc0, !PT ;  /* 0x08099264051c7812 */ /* 0x040fe200078ec0ff */
[----:B------:R-:W0:Y:S01]  /*0200*/  POPC R39, R39 ;  /* 0x0000002700277309 */ /* 0x000e220000000000 */
[C---:B------:R-:W-:Y:S02]  /*0210*/  LOP3.LUT R18, R4.reuse, 0x738c808, RZ, 0xc0, !PT ;  /* 0x0738c80804127812 */ /* 0x040fe400078ec0ff */
[----:B------:R-:W-:Y:S02]  /*0220*/  LOP3.LUT R41, R5, 0x99264ff, RZ, 0xc0, !PT ;  /* 0x099264ff05297812 */ /* 0x000fe400078ec0ff */
[----:B------:R-:W-:-:S02]  /*0230*/  LOP3.LUT R19, R4, 0x38c80809, RZ, 0xc0, !PT ;  /* 0x38c8080904137812 */ /* 0x000fc400078ec0ff */
[C---:B------:R-:W-:Y:S01]  /*0240*/  LOP3.LUT R30, R5.reuse, 0x9264ff07, RZ, 0xc0, !PT ;  /* 0x9264ff07051e7812 */ /* 0x040fe200078ec0ff */
[----:B------:R-:W-:Y:S01]  /*0250*/  POPC R15, R15 ;  /* 0x0000000f000f7309 */ /* 0x000fe20000000000 */
[----:B-----5:R-:W-:Y:S02]  /*0260*/  SHF.R.U32.HI R24, RZ, 0x1, R13 ;  /* 0x00000001ff187819 */ /* 0x020fe4000001160d */
[----:B------:R-:W-:Y:S02]  /*0270*/  LOP3.LUT R20, R4, 0xc8080992, RZ, 0xc0, !PT ;  /* 0xc808099204147812 */ /* 0x000fe400078ec0ff */
[C---:B------:R-:W-:Y:S02]  /*0280*/  LOP3.LUT R25, R5.reuse, 0x64ff0738, RZ, 0xc0, !PT ;  /* 0x64ff073805197812 */ /* 0x040fe400078ec0ff */
[----:B------:R-:W-:Y:S01]  /*0290*/  LOP3.LUT R29, R5, 0xff0738c8, RZ, 0xc0, !PT ;  /* 0xff0738c8051d7812 */ /* 0x000fe200078ec0ff */
[----:B------:R-:W1:Y:S01]  /*02a0*/  POPC R26, R26 ;  /* 0x0000001a001a7309 */ /* 0x000e620000000000 */
[----:B0-----:R-:W-:Y:S01]  /*02b0*/  IMAD.IADD R22, R14, 0x1, R39 ;  /* 0x000000010e167824 */ /* 0x001fe200078e0227 */
[----:B------:R-:W-:-:S02]  /*02c0*/  LOP3.LUT R27, R4, 0x8099264, RZ, 0xc0, !PT ;  /* 0x08099264041b7812 */ /* 0x000fc400078ec0ff */
[--C-:B------:R-:W-:Y:S02]  /*02d0*/  SHF.R.U32.HI R34, RZ, 0x2, R13.reuse ;  /* 0x00000002ff227819 */ /* 0x100fe4000001160d */
[----:B------:R-:W-:Y:S02]  /*02e0*/  LOP3.LUT R12, R13, 0x1, RZ, 0xc0, !PT ;  /* 0x000000010d0c7812 */ /* 0x000fe400078ec0ff */
[----:B------:R-:W-:Y:S01]  /*02f0*/  POPC R16, R16 ;  /* 0x0000001000107309 */ /* 0x000fe20000000000 */
[----:B------:R-:W-:Y:S02]  /*0300*/  LOP3.LUT R24, R24, 0x1, RZ, 0xc0, !PT ;  /* 0x0000000118187812 */ /* 0x000fe400078ec0ff */
[----:B------:R-:W-:Y:S02]  /*0310*/  SHF.R.U32.HI R38, RZ, 0x3, R13 ;  /* 0x00000003ff267819 */ /* 0x000fe4000001160d */
[----:B------:R-:W-:Y:S01]  /*0320*/  LOP3.LUT R34, R34, 0x1, RZ, 0xc0, !PT ;  /* 0x0000000122227812 */ /* 0x000fe200078ec0ff */
[----:B-1----:R-:W-:-:S02]  /*0330*/  IMAD.IADD R21, R15, 0x1, R26 ;  /* 0x000000010f157824 */ /* 0x002fc400078e021a */
[----:B------:R-:W0:Y:S01]  /*0340*/  POPC R23, R23 ;  /* 0x0000001700177309 */ /* 0x000e220000000000 */
[----:B------:R-:W-:Y:S02]  /*0350*/  LOP3.LUT R32, R22, R12, RZ, 0x3c, !PT ;  /* 0x0000000c16207212 */ /* 0x000fe400078e3cff */
[--C-:B------:R-:W-:Y:S02]  /*0360*/  SHF.R.U32.HI R40, RZ, 0x4, R13.reuse ;  /* 0x00000004ff287819 */ /* 0x100fe4000001160d */
[----:B------:R-:W-:Y:S02]  /*0370*/  LOP3.LUT R31, R24, R21, RZ, 0x3c, !PT ;  /* 0x00000015181f7212 */ /* 0x000fe400078e3cff */
[----:B------:R-:W-:Y:S01]  /*0380*/  LOP3.LUT R38, R38, 0x1, RZ, 0xc0, !PT ;  /* 0x0000000126267812 */ /* 0x000fe200078ec0ff */
[----:B------:R-:W-:Y:S01]  /*0390*/  POPC R17, R17 ;  /* 0x0000001100117309 */ /* 0x000fe20000000000 */
[----:B------:R-:W-:Y:S02]  /*03a0*/  LOP3.LUT R35, R31, R32, RZ, 0xfc, !PT ;  /* 0x000000201f237212 */ /* 0x000fe400078efcff */
[----:B------:R-:W-:-:S02]  /*03b0*/  SHF.R.U32.HI R44, RZ, 0x5, R13 ;  /* 0x00000005ff2c7819 */ /* 0x000fc4000001160d */
[----:B------:R-:W-:Y:S01]  /*03c0*/  LOP3.LUT R40, R40, 0x1, RZ, 0xc0, !PT ;  /* 0x0000000128287812 */ /* 0x000fe200078ec0ff */
[----:B0-----:R-:W-:Y:S02]  /*03d0*/  IMAD.IADD R33, R16, 0x1, R23 ;  /* 0x0000000110217824 */ /* 0x001fe400078e0217 */
[----:B------:R-:W0:Y:S01]  /*03e0*/  POPC R28, R28 ;  /* 0x0000001c001c7309 */ /* 0x000e220000000000 */
[----:B------:R-:W-:Y:S02]  /*03f0*/  LOP3.LUT R44, R44, 0x1, RZ, 0xc0, !PT ;  /* 0x000000012c2c7812 */ /* 0x000fe400078ec0ff */
[--C-:B------:R-:W-:Y:S02]  /*0400*/  SHF.R.U32.HI R11, RZ, 0x6, R13.reuse ;  /* 0x00000006ff0b7819 */ /* 0x100fe4000001160d */
[----:B------:R-:W-:Y:S02]  /*0410*/  LOP3.LUT R36, R34, R33, RZ, 0x3c, !PT ;  /* 0x0000002122247212 */ /* 0x000fe400078e3cff */
[----:B------:R-:W-:Y:S01]  /*0420*/  SHF.R.U32.HI R10, RZ, 0x7, R13 ;  /* 0x00000007ff0a7819 */ /* 0x000fe2000001160d */
[----:B------:R-:W-:Y:S01]  /*0430*/  POPC R18, R18 ;  /* 0x0000001200127309 */ /* 0x000fe20000000000 */
[----:B------:R-:W-:Y:S01]  /*0440*/  LOP3.LUT R45, R35, R36, RZ, 0xfc, !PT ;  /* 0x00000024232d7212 */ /* 0x000fe200078efcff */
[----:B0-----:R-:W-:-:S06]  /*0450*/  IMAD.IADD R37, R17, 0x1, R28 ;  /* 0x0000000111257824 */ /* 0x001fcc00078e021c */
[----:B------:R-:W0:Y:S01]  /*0460*/  POPC R41, R41 ;  /* 0x0000002900297309 */ /* 0x000e220000000000 */
[----:B------:R-:W-:-:S07]  /*0470*/  LOP3.LUT R42, R38, R37, RZ, 0x3c, !PT ;  /* 0x00000025262a7212 */ /* 0x000fce00078e3cff */
        /* <DEDUP_REMOVED lines=14> */
[----:B------:R-:W-:Y:S01]  /*0560*/  LOP3.LUT R55, R48, R11, RZ, 0x3c, !PT ;  /* 0x0000000b30377212 */ /* 0x000fe200078e3cff */
[----:B0-----:R-:W-:-:S05]  /*0570*/  IMAD.IADD R51, R8, 0x1, R29 ;  /* 0x0000000108337824 */ /* 0x001fca00078e021d */
[----:B------:R-:W-:-:S04]  /*0580*/  LOP3.LUT R52, R51, R10, RZ, 0x3c, !PT ;  /* 0x0000000a33347212 */ /* 0x000fc800078e3cff */
[----:B------:R-:W-:-:S04]  /*0590*/  LOP3.LUT R54, R52, R57, R55, 0xfe, !PT ;  /* 0x0000003934367212 */ /* 0x000fc800078efe37 */
[----:B------:R-:W-:-:S04]  /*05a0*/  LOP3.LUT R54, R54, 0x1, RZ, 0xc0, !PT ;  /* 0x0000000136367812 */ /* 0x000fc800078ec0ff */
[----:B------:R-:W-:-:S13]  /*05b0*/  ISETP.NE.U32.AND P0, PT, R54, 0x1, PT ;  /* 0x000000013600780c */ /* 0x000fda0003f05070 */
[----:B------:R-:W-:Y:S05]  /*05c0*/  @P0 BRA `(.L_x_1) ;  /* 0x0000005400c80947 */ /* 0x000fea0003800000 */
[----:B------:R-:W-:-:S04]  /*05d0*/  LOP3.LUT R54, R24, R32, R21, 0x96, !PT ;  /* 0x0000002018367212 */ /* 0x000fc800078e9615 */
[----:B------:R-:W-:-:S04]  /*05e0*/  LOP3.LUT R54, R34, R54, R33, 0x96, !PT ;  /* 0x0000003622367212 */ /* 0x000fc800078e9621 */
[----:B------:R-:W-:-:S04]  /*05f0*/  LOP3.LUT R54, R38, R54, R37, 0x96, !PT ;  /* 0x0000003626367212 */ /* 0x000fc800078e9625 */
[----:B------:R-:W-:-:S04]  /*0600*/  LOP3.LUT R54, R40, R54, R43, 0x96, !PT ;  /* 0x0000003628367212 */ /* 0x000fc800078e962b */
[----:B------:R-:W-:-:S04]  /*0610*/  LOP3.LUT R54, R44, R54, R47, 0x96, !PT ;  /* 0x000000362c367212 */ /* 0x000fc800078e962f */
[----:B------:R-:W-:-:S04]  /*0620*/  LOP3.LUT R54, R48, R54, R11, 0x96, !PT ;  /* 0x0000003630367212 */ /* 0x000fc800078e960b */
[----:B------:R-:W-:-:S04]  /*0630*/  LOP3.LUT R54, R51, R54, R10, 0x96, !PT ;  /* 0x0000003633367212 */ /* 0x000fc800078e960a */
[----:B------:R-:W-:-:S04]  /*0640*/  LOP3.LUT R54, R54, 0x1, RZ, 0xc0, !PT ;  /* 0x0000000136367812 */ /* 0x000fc800078ec0ff */
[----:B------:R-:W-:-:S13]  /*0650*/  ISETP.NE.U32.AND P0, PT, R54, 0x1, PT ;  /* 0x000000013600780c */ /* 0x000fda0003f05070 */
[----:B------:R-:W-:Y:S05]  /*0660*/  @P0 BRA `(.L_x_2) ;  /* 0x0000005400600947 */ /* 0x000fea0003800000 */
[----:B------:R-:W-:Y:S01]  /*0670*/  LOP3.LUT R54, R4, 0x1, RZ, 0x3c, !PT ;  /* 0x0000000104367812 */ /* 0x000fe200078e3cff */
[----:B------:R-:W-:Y:S04]  /*0680*/  BSSY.RECONVERGENT B1, `(.L_x_3) ;  /* 0x0000548000017945 */ /* 0x000fe80003800200 */
[----:B------:R-:W-:Y:S01]  /*0690*/  BSSY.RELIABLE B2, `(.L_x_4) ;  /* 0x0000544000027945 */ /* 0x000fe20003800100 */
[C---:B------:R-:W-:Y:S02]  /*06a0*/  LOP3.LUT R60, R54.reuse, 0x9264ff07, RZ, 0xc0, !PT ;  /* 0x9264ff07363c7812 */ /* 0x040fe400078ec0ff */
[C---:B------:R-:W-:Y:S02]  /*06b0*/  LOP3.LUT R56, R54.reuse, 0x99264ff, RZ, 0xc0, !PT ;  /* 0x099264ff36387812 */ /* 0x040fe400078ec0ff */
[----:B------:R-:W0:Y:S01]  /*06c0*/  POPC R59, R60 ;  /* 0x0000003c003b7309 */ /* 0x000e220000000000 */
[----:B------:R-:W-:-:S07]  /*06d0*/  LOP3.LUT R58, R54, 0x38c80809, RZ, 0xc0, !PT ;  /* 0x38c80809363a7812 */ /* 0x000fce00078ec0ff */
[----:B------:R-:W1:Y:S01]  /*06e0*/  POPC R56, R56 ;  /* 0x0000003800387309 */ /* 0x000e620000000000 */
[----:B0-----:R-:W-:-:S05]  /*06f0*/  IMAD.IADD R61, R26, 0x1, R59 ;  /* 0x000000011a3d7824 */ /* 0x001fca00078e023b */
[----:B------:R-:W-:Y:S01]  /*0700*/  LOP3.LUT R61, R24, R61, RZ, 0x3c, !PT ;  /* 0x0000003d183d7212 */ /* 0x000fe200078e3cff */
[----:B-1----:R-:W-:-:S05]  /*0710*/  IMAD.IADD R59, R39, 0x1, R56 ;  /* 0x00000001273b7824 */ /* 0x002fca00078e0238 */
[----:B------:R-:W-:Y:S02]  /*0720*/  LOP3.LUT R59, R61, R59, R12, 0xf6, !PT ;  /* 0x0000003b3d3b7212 */ /* 0x000fe400078ef60c */
[----:B------:R-:W0:Y:S02]  /*0730*/  POPC R61, R58 ;  /* 0x0000003a003d7309 */ /* 0x000e240000000000 */
[----:B0-----:R-:W-:-:S05]  /*0740*/  IMAD.IADD R61, R30, 0x1, R61 ;  /* 0x000000011e3d7824 */ /* 0x001fca00078e023d */
[----:B------:R-:W-:-:S04]  /*0750*/  LOP3.LUT R59, R59, R44, R61, 0xf6, !PT ;  /* 0x0000002c3b3b7212 */ /* 0x000fc800078ef63d */
[----:B------:R-:W-:-:S04]  /*0760*/  LOP3.LUT R56, R42, R59, R36, 0xfe, !PT ;  /* 0x0000003b2a387212 */ /* 0x000fc800078efe24 */
[----:B------:R-:W-:-:S04]  /*0770*/  LOP3.LUT R59, R55, R56, R49, 0xfe, !PT ;  /* 0x00000038373b7212 */ /* 0x000fc800078efe31 */
[----:B------:R-:W-:-:S04]  /*0780*/  LOP3.LUT R59, R59, 0x1, R52, 0xc8, !PT ;  /* 0x000000013b3b7812 */ /* 0x000fc800078ec834 */
[----:B------:R-:W-:Y:S01]  /*0790*/  ISETP.NE.U32.AND P0, PT, R59, 0x1, PT ;  /* 0x000000013b00780c */ /* 0x000fe20003f05070 */
[----:B------:R-:W-:-:S12]  /*07a0*/  IMAD.MOV.U32 R59, RZ, RZ, R5 ;  /* 0x000000ffff3b7224 */ /* 0x000fd800078e0005 */
[----:B------:R-:W-:Y:S05]  /*07b0*/  @P0 BRA `(.L_x_5) ;  /* 0x0000005000c40947 */ /* 0x000fea0003800000 */
[----:B------:R-:W-:-:S04]  /*07c0*/  LOP3.LUT R54, R4, 0x2, RZ, 0x3c, !PT ;  /* 0x0000000204367812 */ /* 0x000fc800078e3cff */
[C---:B------:R-:W-:Y:S02]  /*07d0*/  LOP3.LUT R60, R54.reuse, 0x9264ff07, RZ, 0xc0, !PT ;  /* 0x9264ff07363c7812 */ /* 0x040fe400078ec0ff */
[C---:B------:R-:W-:Y:S02]  /*07e0*/  LOP3.LUT R56, R54.reuse, 0x99264ff, RZ, 0xc0, !PT ;  /* 0x099264ff36387812 */ /* 0x040fe400078ec0ff */
[----:B------:R0:W1:Y:S08]  /*07f0*/  POPC R59, R60 ;  /* 0x0000003c003b7309 */ /* 0x0000700000000000 */
[----:B------:R-:W4:Y:S01]  /*0800*/  POPC R56, R56 ;  /* 0x0000003800387309 */ /* 0x000f220000000000 */
[----:B0-----:R-:W-:Y:S01]  /*0810*/  LOP3.LUT R60, R54, 0xc8080992, RZ, 0xc0, !PT ;  /* 0xc8080992363c7812 */ /* 0x001fe200078ec0ff */
[----:B-1----:R-:W-:-:S06]  /*0820*/  IMAD.IADD R61, R26, 0x1, R59 ;  /* 0x000000011a3d7824 */ /* 0x002fcc00078e023b */
[----:B------:R-:W0:Y:S01]  /*0830*/  POPC R58, R60 ;  /* 0x0000003c003a7309 */ /* 0x000e220000000000 */
[----:B------:R-:W-:Y:S01]  /*0840*/  LOP3.LUT R61, R24, R61, RZ, 0x3c, !PT ;  /* 0x0000003d183d7212 */ /* 0x000fe200078e3cff */
[----:B----4-:R-:W-:-:S05]  /*0850*/  IMAD.IADD R59, R39, 0x1, R56 ;  /* 0x00000001273b7824 */ /* 0x010fca00078e0238 */
[----:B------:R-:W-:Y:S01]  /*0860*/  LOP3.LUT R56, R61, R59, R12, 0xf6, !PT ;  /* 0x0000003b3d387212 */ /* 0x000fe200078ef60c */
        /* <DEDUP_REMOVED lines=10> */
[----:B------:R-:W-:Y:S02]  /*0910*/  LOP3.LUT R58, R54, 0x99264ff, RZ, 0xc0, !PT ;  /* 0x099264ff363a7812 */ /* 0x000fe400078ec0ff */
[----:B------:R-:W0:Y:S08]  /*0920*/  POPC R59, R60 ;  /* 0x0000003c003b7309 */ /* 0x000e300000000000 */
[----:B------:R1:W4:Y:S01]  /*0930*/  POPC R56, R58 ;  /* 0x0000003a00387309 */ /* 0x0003220000000000 */
[----:B0-----:R-:W-:Y:S01]  /*0940*/  IMAD.IADD R61, R26, 0x1, R59 ;  /* 0x000000011a3d7824 */ /* 0x001fe200078e023b */
[----:B-1----:R-:W-:-:S04]  /*0950*/  LOP3.LUT R58, R54, 0x8099264, RZ, 0xc0, !PT ;  /* 0x08099264363a7812 */ /* 0x002fc800078ec0ff */
[----:B------:R-:W-:Y:S01]  /*0960*/  LOP3.LUT R61, R24, R61, RZ, 0x3c, !PT ;  /* 0x0000003d183d7212 */ /* 0x000fe200078e3cff */
[----:B----4-:R-:W-:Y:S02]  /*0970*/  IMAD.IADD R59, R39, 0x1, R56 ;  /* 0x00000001273b7824 */ /* 0x010fe400078e0238 */
[----:B------:R-:W0:Y:S03]  /*0980*/  POPC R56, R58 ;  /* 0x0000003a00387309 */ /* 0x000e260000000000 */
[----:B------:R-:W-:Y:S01]  /*0990*/  LOP3.LUT R59, R61, R59, R12, 0xf6, !PT ;  /* 0x0000003b3d3b7212 */ /* 0x000fe200078ef60c */
[----:B0-----:R-:W-:-:S05]  /*09a0*/  IMAD.IADD R56, R29, 0x1, R56 ;  /* 0x000000011d387824 */ /* 0x001fca00078e0238 */
[----:B------:R-:W-:-:S04]  /*09b0*/  LOP3.LUT R59, R59, R10, R56, 0xf6, !PT ;  /* 0x0000000a3b3b7212 */ /* 0x000fc800078ef638 */
[----:B------:R-:W-:-:S04]  /*09c0*/  LOP3.LUT R59, R42, R59, R36, 0xfe, !PT ;  /* 0x0000003b2a3b7212 */ /* 0x000fc800078efe24 */
[----:B------:R-:W-:Y:S01]  /*09d0*/  LOP3.LUT R56, R50, R59, R49, 0xfe, !PT ;  /* 0x0000003b32387212 */ /* 0x000fe200078efe31 */
[----:B------:R-:W-:-:S03]  /*09e0*/  IMAD.MOV.U32 R59, RZ, RZ, R5 ;  /* 0x000000ffff3b7224 */ /* 0x000fc600078e0005 */
[----:B------:R-:W-:-:S04]  /*09f0*/  LOP3.LUT R56, R56, 0x1, R55, 0xc8, !PT ;  /* 0x0000000138387812 */ /* 0x000fc800078ec837 */
[----:B------:R-:W-:-:S13]  /*0a00*/  ISETP.NE.U32.AND P0, PT, R56, 0x1, PT ;  /* 0x000000013800780c */ /* 0x000fda0003f05070 */
[----:B------:R-:W-:Y:S05]  /*0a10*/  @P0 BRA `(.L_x_5) ;  /* 0x00000050002c0947 */ /* 0x000fea0003800000 */
[----:B------:R-:W-:-:S04]  /*0a20*/  LOP3.LUT R54, R4, 0x8, RZ, 0x3c, !PT ;  /* 0x0000000804367812 */ /* 0x000fc800078e3cff */
[C---:B------:R-:W-:Y:S02]  /*0a30*/  LOP3.LUT R56, R54.reuse, 0x99264ff, RZ, 0xc0, !PT ;  /* 0x099264ff36387812 */ /* 0x040fe400078ec0ff */
[----:B------:R-:W-:-:S04]  /*0a40*/  LOP3.LUT R60, R54, 0x64ff0738, RZ, 0xc0, !PT ;  /* 0x64ff0738363c7812 */ /* 0x000fc800078ec0ff */
[----:B------:R-:W0:Y:S08]  /*0a50*/  POPC R56, R56 ;  /* 0x0000003800387309 */ /* 0x000e300000000000 */
[----:B------:R1:W4:Y:S01]  /*0a60*/  POPC R58, R60 ;  /* 0x0000003c003a7309 */ /* 0x0003220000000000 */
[----:B0-----:R-:W-:Y:S01]  /*0a70*/  IMAD.IADD R59, R39, 0x1, R56 ;  /* 0x00000001273b7824 */ /* 0x001fe200078e0238 */
[----:B-1----:R-:W-:-:S04]  /*0a80*/  LOP3.LUT R60, R54, 0x738c808, RZ, 0xc0, !PT ;  /* 0x0738c808363c7812 */ /* 0x002fc800078ec0ff */
[----:B------:R-:W-:Y:S01]  /*0a90*/  LOP3.LUT R59, R59, R12, RZ, 0x3c, !PT ;  /* 0x0000000c3b3b7212 */ /* 0x000fe200078e3cff */
[----:B----4-:R-:W-:Y:S01]  /*0aa0*/  IMAD.IADD R58, R23, 0x1, R58 ;  /* 0x00000001173a7824 */ /* 0x010fe200078e023a */
[----:B------:R-:W0:Y:S04]  /*0ab0*/  POPC R56, R60 ;  /* 0x0000003c00387309 */ /* 0x000e280000000000 */
[----:B------:R-:W-:Y:S02]  /*0ac0*/  LOP3.LUT R59, R59, R34, R58, 0xf6, !PT ;  /* 0x000000223b3b7212 */ /* 0x000fe400078ef63a */
[----:B------:R-:W-:-:S04]  /*0ad0*/  LOP3.LUT R58, R54, 0xff0738c8, RZ, 0xc0, !PT ;  /* 0xff0738c8363a7812 */ /* 0x000fc800078ec0ff */
[----:B------:R1:W4:Y:S01]  /*0ae0*/  POPC R61, R58 ;  /* 0x0000003a003d7309 */ /* 0x0003220000000000 */
[----:B0-----:R-:W-:Y:S01]  /*0af0*/  IMAD.IADD R56, R41, 0x1, R56 ;  /* 0x0000000129387824 */ /* 0x001fe200078e0238 */
[----:B-1----:R-:W-:Y:S01]  /*0b00*/  LOP3.LUT R58, R54, 0x38c80809, RZ, 0xc0, !PT ;  /* 0x38c80809363a7812 */ /* 0x002fe200078ec0ff */
[----:B----4-:R-:W-:-:S05]  /*0b10*/  IMAD.IADD R61, R28, 0x1, R61 ;  /* 0x000000011c3d7824 */ /* 0x010fca00078e023d */
[----:B------:R-:W-:Y:S02]  /*0b20*/  LOP3.LUT R59, R59, R38, R61, 0xf6, !PT ;  /* 0x000000263b3b7212 */ /* 0x000fe400078ef63d */
[----:B------:R-:W0:Y:S02]  /*0b30*/  POPC R61, R58 ;  /* 0x0000003a003d7309 */ /* 0x000e240000000000 */
[----:B------:R-:W-:Y:S01]  /*0b40*/  LOP3.LUT R59, R59, R40, R56, 0xf6, !PT ;  /* 0x000000283b3b7212 */ /* 0x000fe200078ef638 */
[----:B0-----:R-:W-:-:S05]  /*0b50*/  IMAD.IADD R61, R30, 0x1, R61 ;  /* 0x000000011e3d7824 */ /* 0x001fca00078e023d */
        /* <DEDUP_REMOVED lines=29> */
[----:B------:R-:W1:Y:S01]  /*0d30*/  POPC R58, R60 ;  /* 0x0000003c003a7309 */ /* 0x000e620000000000 */
[----:B0-----:R-:W-:-:S05]  /*0d40*/  IMAD.IADD R59, R39, 0x1, R56 ;  /* 0x00000001273b7824 */ /* 0x001fca00078e0238 */
[----:B------:R-:W-:Y:S01]  /*0d50*/  LOP3.LUT R59, R59, R12, RZ, 0x3c, !PT ;  /* 0x0000000c3b3b7212 */ /* 0x000fe200078e3cff */
[----:B-1----:R-:W-:-:S05]  /*0d60*/  IMAD.IADD R58, R23, 0x1, R58 ;  /* 0x00000001173a7824 */ /* 0x002fca00078e023a */
[----:B------:R-:W-:Y:S02]  /*0d70*/  LOP3.LUT R59, R59, R34, R58, 0xf6, !PT ;  /* 0x000000223b3b7212 */ /* 0x000fe400078ef63a */
[----:B------:R-:W-:-:S04]  /*0d80*/  LOP3.LUT R58, R54, 0x8099264, RZ, 0xc0, !PT ;  /* 0x08099264363a7812 */ /* 0x000fc800078ec0ff */
[----:B------:R-:W0:Y:S02]  /*0d90*/  POPC R56, R58 ;  /* 0x0000003a00387309 */ /* 0x000e240000000000 */
[----:B0-----:R-:W-:-:S05]  /*0da0*/  IMAD.IADD R56, R29, 0x1, R56 ;  /* 0x000000011d387824 */ /* 0x001fca00078e0238 */
[----:B------:R-:W-:Y:S01]  /*0db0*/  LOP3.LUT R56, R59, R10, R56, 0xf6, !PT ;  /* 0x0000000a3b387212 */ /* 0x000fe200078ef638 */
[----:B------:R-:W-:-:S03]  /*0dc0*/  IMAD.MOV.U32 R59, RZ, RZ, R5 ;  /* 0x000000ffff3b7224 */ /* 0x000fc600078e0005 */
[----:B------:R-:W-:-:S04]  /*0dd0*/  LOP3.LUT R56, R42, R56, R31, 0xfe, !PT ;  /* 0x000000382a387212 */ /* 0x000fc800078efe1f */
[----:B------:R-:W-:-:S04]  /*0de0*/  LOP3.LUT R56, R50, R56, R49, 0xfe, !PT ;  /* 0x0000003832387212 */ /* 0x000fc800078efe31 */
[----:B------:R-:W-:-:S04]  /*0df0*/  LOP3.LUT R56, R56, 0x1, R55, 0xc8, !PT ;  /* 0x0000000138387812 */ /* 0x000fc800078ec837 */
[----:B------:R-:W-:-:S13]  /*0e00*/  ISETP.NE.U32.AND P0, PT, R56, 0x1, PT ;  /* 0x000000013800780c */ /* 0x000fda0003f05070 */
        /* <DEDUP_REMOVED lines=100> */
[----:B------:R4:W5:Y:S01]  /*1450*/  POPC R56, R60 ;  /* 0x0000003c00387309 */ /* 0x0009620000000000 */
[----:B0-----:R-:W-:Y:S01]  /*1460*/  LOP3.LUT R58, R54, 0xff0738c8, RZ, 0xc0, !PT ;  /* 0xff0738c8363a7812 */ /* 0x001fe200078ec0ff */
[----:B-1----:R-:W-:-:S06]  /*1470*/  IMAD.IADD R59, R26, 0x1, R59 ;  /* 0x000000011a3b7824 */ /* 0x002fcc00078e023b */
[----:B------:R-:W0:Y:S01]  /*1480*/  POPC R61, R58 ;  /* 0x0000003a003d7309 */ /* 0x000e220000000000 */
[----:B----4-:R-:W-:Y:S02]  /*1490*/  LOP3.LUT R60, R54, 0xc8080992, RZ, 0xc0, !PT ;  /* 0xc8080992363c7812 */ /* 0x010fe400078ec0ff */
[----:B------:R-:W-:Y:S01]  /*14a0*/  LOP3.LUT R59, R24, R59, RZ, 0x3c, !PT ;  /* 0x0000003b183b7212 */ /* 0x000fe200078e3cff */
[----:B-----5:R-:W-:-:S04]  /*14b0*/  IMAD.IADD R56, R41, 0x1, R56 ;  /* 0x0000000129387824 */ /* 0x020fc800078e0238 */
[----:B------:R-:W1:Y:S01]  /*14c0*/  POPC R58, R60 ;  /* 0x0000003c003a7309 */ /* 0x000e620000000000 */
[----:B0-----:R-:W-:-:S05]  /*14d0*/  IMAD.IADD R61, R28, 0x1, R61 ;  /* 0x000000011c3d7824 */ /* 0x001fca00078e023d */
[----:B------:R-:W-:Y:S02]  /*14e0*/  LOP3.LUT R59, R59, R38, R61, 0xf6, !PT ;  /* 0x000000263b3b7212 */ /* 0x000fe400078ef63d */
[----:B------:R-:W-:Y:S01]  /*14f0*/  LOP3.LUT R61, R54, 0x38c80809, RZ, 0xc0, !PT ;  /* 0x38c80809363d7812 */ /* 0x000fe200078ec0ff */
[----:B-1----:R-:W-:Y:S01]  /*1500*/  IMAD.IADD R58, R25, 0x1, R58 ;  /* 0x00000001193a7824 */ /* 0x002fe200078e023a */
[----:B------:R-:W-:-:S04]  /*1510*/  LOP3.LUT R59, R59, R40, R56, 0xf6, !PT ;  /* 0x000000283b3b7212 */ /* 0x000fc800078ef638 */
        /* <DEDUP_REMOVED lines=35> */
[----:B-1----:R-:W-:Y:S01]  /*1750*/  IMAD.IADD R59, R39, 0x1, R56 ;  /* 0x00000001273b7824 */ /* 0x002fe200078e0238 */
[----:B------:R-:W-:-:S04]  /*1760*/  LOP3.LUT R56, R54, 0xff0738c8, RZ, 0xc0, !PT ;  /* 0xff0738c836387812 */ /* 0x000fc800078ec0ff */
        /* <DEDUP_REMOVED lines=64> */
[----:B------:R-:W-:-:S04]  /*1b70*/  LOP3.LUT R56, R56, 0x1, RZ, 0xc0, !PT ;  /* 0x0000000138387812 */ /* 0x000fc800078ec0ff */
[----:B------:R-:W-:-:S13]  /*1b80*/  ISETP.NE.U32.AND P0, PT, R56, 0x1, PT ;  /* 0x000000013800780c */ /* 0x000fda0003f05070 */
[----:B------:R-:W-:Y:S05]  /*1b90*/  @P0 BRA `(.L_x_5) ;  /* 0x0000003c00cc0947 */ /* 0x000fea0003800000 */
[----:B------:R-:W-:-:S04]  /*1ba0*/  LOP3.LUT R54, R4, 0x20000, RZ, 0x3c, !PT ;  /* 0x0002000004367812 */ /* 0x000fc800078e3cff */
[C---:B------:R-:W-:Y:S02]  /*1bb0*/  LOP3.LUT R56, R54.reuse, 0x99264ff, RZ, 0xc0, !PT ;  /* 0x099264ff36387812 */ /* 0x040fe400078ec0ff */
[----:B------:R-:W-:-:S04]  /*1bc0*/  LOP3.LUT R60, R54, 0x64ff0738, RZ, 0xc0, !PT ;  /* 0x64ff0738363c7812 */ /* 0x000fc800078ec0ff */
        /* <DEDUP_REMOVED lines=38> */
[----:B------:R-:W-:Y:S02]  /*1e30*/  LOP3.LUT R61, R54, 0x38c80809, RZ, 0xc0, !PT ;  /* 0x38c80809363d7812 */ /* 0x000fe400078ec0ff */
[----:B------:R-:W0:Y:S08]  /*1e40*/  POPC R56, R56 ;  /* 0x0000003800387309 */ /* 0x000e300000000000 */
[----:B------:R1:W4:Y:S01]  /*1e50*/  POPC R58, R60 ;  /* 0x0000003c003a7309 */ /* 0x0003220000000000 */
[----:B0-----:R-:W-:-:S07]  /*1e60*/  IMAD.IADD R59, R23, 0x1, R56 ;  /* 0x00000001173b7824 */ /* 0x001fce00078e0238 */
[----:B------:R-:W0:Y:S01]  /*1e70*/  POPC R61, R61 ;  /* 0x0000003d003d7309 */ /* 0x000e220000000000 */
[----:B-1----:R-:W-:Y:S02]  /*1e80*/  LOP3.LUT R60, R54, 0xc8080992, RZ, 0xc0, !PT ;  /* 0xc8080992363c7812 */ /* 0x002fe400078ec0ff */
[----:B------:R-:W-:Y:S01]  /*1e90*/  LOP3.LUT R59, R34, R59, RZ, 0x3c, !PT ;  /* 0x0000003b223b7212 */ /* 0x000fe200078e3cff */
[----:B----4-:R-:W-:-:S05]  /*1ea0*/  IMAD.IADD R58, R41, 0x1, R58 ;  /* 0x00000001293a7824 */ /* 0x010fca00078e023a */
[----:B------:R-:W-:Y:S02]  /*1eb0*/  LOP3.LUT R59, R59, R40, R58, 0xf6, !PT ;  /* 0x000000283b3b7212 */ /* 0x000fe400078ef63a */
[----:B------:R-:W1:Y:S01]  /*1ec0*/  POPC R58, R60 ;  /* 0x0000003c003a7309 */ /* 0x000e620000000000 */
[----:B0-----:R-:W-:-:S05]  /*1ed0*/  IMAD.IADD R61, R30, 0x1, R61 ;  /* 0x000000011e3d7824 */ /* 0x001fca00078e023d */
[----:B------:R-:W-:Y:S01]  /*1ee0*/  LOP3.LUT R56, R59, R44, R61, 0xf6, !PT ;  /* 0x0000002c3b387212 */ /* 0x000fe200078ef63d */
        /* <DEDUP_REMOVED lines=8> */
[----:B------:R-:W-:-:S04]  /*1f70*/  LOP3.LUT R56, R56, 0x1, RZ, 0xc0, !PT ;  /* 0x0000000138387812 */ /* 0x000fc800078ec0ff */
        /* <DEDUP_REMOVED lines=137> */
[C---:B------:R-:W-:Y:S02]  /*2810*/  LOP3.LUT R59, R54.reuse, 0xff0738c8, RZ, 0xc0, !PT ;  /* 0xff0738c8363b7812 */ /* 0x040fe400078ec0ff */
[----:B------:R-:W0:Y:S01]  /*2820*/  POPC R56, R60 ;  /* 0x0000003c00387309 */ /* 0x000e220000000000 */
[C---:B------:R-:W-:Y:S02]  /*2830*/  LOP3.LUT R58, R54.reuse, 0xc8080992, RZ, 0xc0, !PT ;  /* 0xc8080992363a7812 */ /* 0x040fe400078ec0ff */
[----:B------:R-:W-:-:S05]  /*2840*/  LOP3.LUT R61, R54, 0x8099264, RZ, 0xc0, !PT ;  /* 0x08099264363d7812 */ /* 0x000fca00078ec0ff */
[----:B------:R-:W1:Y:S01]  /*2850*/  POPC R59, R59 ;  /* 0x0000003b003b7309 */ /* 0x000e620000000000 */
[----:B0-----:R-:W-:Y:S01]  /*2860*/  IMAD.IADD R41, R39, 0x1, R56 ;  /* 0x0000000127297824 */ /* 0x001fe200078e0238 */
[----:B------:R-:W-:-:S06]  /*2870*/  LOP3.LUT R39, R54, 0x38c80809, RZ, 0xc0, !PT ;  /* 0x38c8080936277812 */ /* 0x000fcc00078ec0ff */
[----:B------:R-:W0:Y:S01]  /*2880*/  POPC R56, R58 ;  /* 0x0000003a00387309 */ /* 0x000e220000000000 */
[----:B------:R-:W-:Y:S01]  /*2890*/  LOP3.LUT R41, R41, R12, RZ, 0x3c, !PT ;  /* 0x0000000c29297212 */ /* 0x000fe200078e3cff */
[----:B-1----:R-:W-:-:S06]  /*28a0*/  IMAD.IADD R59, R28, 0x1, R59 ;  /* 0x000000011c3b7824 */ /* 0x002fcc00078e023b */
[----:B------:R-:W1:Y:S01]  /*28b0*/  POPC R39, R39 ;  /* 0x0000002700277309 */ /* 0x000e620000000000 */
[----:B------:R-:W-:Y:S01]  /*28c0*/  LOP3.LUT R41, R41, R38, R59, 0xf6, !PT ;  /* 0x0000002629297212 */ /* 0x000fe200078ef63b */
[----:B------:R-:W-:Y:S02]  /*28d0*/  IMAD.MOV.U32 R59, RZ, RZ, R5 ;  /* 0x000000ffff3b7224 */ /* 0x000fe400078e0005 */
[----:B0-----:R-:W-:-:S04]  /*28e0*/  IMAD.IADD R56, R25, 0x1, R56 ;  /* 0x0000000119387824 */ /* 0x001fc800078e0238 */
[----:B------:R-:W0:Y:S01]  /*28f0*/  POPC R60, R61 ;  /* 0x0000003d003c7309 */ /* 0x000e220000000000 */
[----:B-1----:R-:W-:-:S05]  /*2900*/  IMAD.IADD R39, R30, 0x1, R39 ;  /* 0x000000011e277824 */ /* 0x002fca00078e0227 */
[----:B------:R-:W-:Y:S01]  /*2910*/  LOP3.LUT R58, R41, R44, R39, 0xf6, !PT ;  /* 0x0000002c293a7212 */ /* 0x000fe200078ef627 */
[----:B0-----:R-:W-:-:S03]  /*2920*/  IMAD.IADD R60, R29, 0x1, R60 ;  /* 0x000000011d3c7824 */ /* 0x001fc600078e023c */
[----:B------:R-:W-:-:S04]  /*2930*/  LOP3.LUT R29, R58, R11, R56, 0xf6, !PT ;  /* 0x0000000b3a1d7212 */ /* 0x000fc800078ef638 */
        /* <DEDUP_REMOVED lines=8> */
[----:B------:R-:W0:Y:S01]  /*29c0*/  POPC R29, R56 ;  /* 0x00000038001d7309 */ /* 0x000e220000000000 */
[----:B------:R-:W-:-:S07]  /*29d0*/  LOP3.LUT R58, R54, 0x38c80809, RZ, 0xc0, !PT ;  /* 0x38c80809363a7812 */ /* 0x000fce00078ec0ff */
[----:B------:R1:W4:Y:S01]  /*29e0*/  POPC R39, R59 ;  /* 0x0000003b00277309 */ /* 0x0003220000000000 */
[----:B0-----:R-:W-:-:S07]  /*29f0*/  IMAD.IADD R29, R26, 0x1, R29 ;  /* 0x000000011a1d7824 */ /* 0x001fce00078e021d */
[----:B------:R-:W0:Y:S01]  /*2a00*/  POPC R41, R58 ;  /* 0x0000003a00297309 */ /* 0x000e220000000000 */
[----:B-1----:R-:W-:Y:S01]  /*2a10*/  IMAD.MOV.U32 R59, RZ, RZ, R5 ;  /* 0x000000ffff3b7224 */ /* 0x002fe200078e0005 */
        /* <DEDUP_REMOVED lines=26> */
[----:B------:R-:W-:-:S04]  /*2bc0*/  LOP3.LUT R30, R30, 0x1, RZ, 0xc0, !PT ;  /* 0x000000011e1e7812 */ /* 0x000fc800078ec0ff */
[----:B------:R-:W-:-:S13]  /*2bd0*/  ISETP.NE.U32.AND P0, PT, R30, 0x1, PT ;  /* 0x000000011e00780c */ /* 0x000fda0003f05070 */
[----:B------:R-:W-:Y:S05]  /*2be0*/  @P0 BRA `(.L_x_5) ;  /* 0x0000002c00b80947 */ /* 0x000fea0003800000 */
[----:B------:R-:W-:Y:S01]  /*2bf0*/  LOP3.LUT R54, R4, 0x40000000, RZ, 0x3c, !PT ;  /* 0x4000000004367812 */ /* 0x000fe200078e3cff */
[----:B------:R-:W-:-:S03]  /*2c00*/  IMAD.MOV.U32 R59, RZ, RZ, R5 ;  /* 0x000000ffff3b7224 */ /* 0x000fc600078e0005 */
[C---:B------:R-:W-:Y:S02]  /*2c10*/  LOP3.LUT R58, R54.reuse, 0x64ff0738, RZ, 0xc0, !PT ;  /* 0x64ff0738363a7812 */ /* 0x040fe400078ec0ff */
[C---:B------:R-:W-:Y:S02]  /*2c20*/  LOP3.LUT R41, R54.reuse, 0xff0738c8, RZ, 0xc0, !PT ;  /* 0xff0738c836297812 */ /* 0x040fe400078ec0ff */
[----:B------:R-:W0:Y:S01]  /*2c30*/  POPC R30, R58 ;  /* 0x0000003a001e7309 */ /* 0x000e220000000000 */
[----:B------:R-:W-:-:S07]  /*2c40*/  LOP3.LUT R39, R54, 0xc8080992, RZ, 0xc0, !PT ;  /* 0xc808099236277812 */ /* 0x000fce00078ec0ff */
[----:B------:R-:W1:Y:S01]  /*2c50*/  POPC R29, R41 ;  /* 0x00000029001d7309 */ /* 0x000e620000000000 */
[----:B0-----:R-:W-:-:S07]  /*2c60*/  IMAD.IADD R23, R23, 0x1, R30 ;  /* 0x0000000117177824 */ /* 0x001fce00078e021e */
[----:B------:R-:W0:Y:S01]  /*2c70*/  POPC R56, R39 ;  /* 0x0000002700387309 */ /* 0x000e220000000000 */
[----:B------:R-:W-:Y:S01]  /*2c80*/  LOP3.LUT R23, R34, R23, RZ, 0x3c, !PT ;  /* 0x0000001722177212 */ /* 0x000fe200078e3cff */
[----:B-1----:R-:W-:-:S05]  /*2c90*/  IMAD.IADD R29, R28, 0x1, R29 ;  /* 0x000000011c1d7824 */ /* 0x002fca00078e021d */
        /* <DEDUP_REMOVED lines=27> */
[----:B------:R-:W-:Y:S01]  /*2e50*/  LOP3.LUT R59, R5, 0x1, RZ, 0x3c, !PT ;  /* 0x00000001053b7812 */ /* 0x000fe200078e3cff */
[----:B------:R-:W-:-:S03]  /*2e60*/  IMAD.MOV.U32 R54, RZ, RZ, R4 ;  /* 0x000000ffff367224 */ /* 0x000fc600078e0004 */
[C---:B------:R-:W-:Y:S02]  /*2e70*/  LOP3.LUT R26, R59.reuse, 0x38c80809, RZ, 0xc0, !PT ;  /* 0x38c808093b1a7812 */ /* 0x040fe400078ec0ff */
[C---:B------:R-:W-:Y:S02]  /*2e80*/  LOP3.LUT R30, R59.reuse, 0x99264ff, RZ, 0xc0, !PT ;  /* 0x099264ff3b1e7812 */ /* 0x040fe400078ec0ff */
[----:B------:R-:W-:Y:S02]  /*2e90*/  LOP3.LUT R29, R59, 0x9264ff07, RZ, 0xc0, !PT ;  /* 0x9264ff073b1d7812 */ /* 0x000fe400078ec0ff */
[----:B------:R-:W0:Y:S08]  /*2ea0*/  POPC R26, R26 ;  /* 0x0000001a001a7309 */ /* 0x000e300000000000 */
        /* <DEDUP_REMOVED lines=53> */
[C---:B------:R-:W-:Y:S02]  /*3200*/  LOP3.LUT R54, R59.reuse, 0x99264ff, RZ, 0xc0, !PT ;  /* 0x099264ff3b367812 */ /* 0x040fe400078ec0ff */
[----:B------:R-:W0:Y:S01]  /*3210*/  POPC R26, R26 ;  /* 0x0000001a001a7309 */ /* 0x000e220000000000 */
[C---:B------:R-:W-:Y:S02]  /*3220*/  LOP3.LUT R30, R59.reuse, 0x64ff0738, RZ, 0xc0, !PT ;  /* 0x64ff07383b1e7812 */ /* 0x040fe400078ec0ff */
[----:B------:R-:W-:-:S05]  /*3230*/  LOP3.LUT R28, R59, 0xff0738c8, RZ, 0xc0, !PT ;  /* 0xff0738c83b1c7812 */ /* 0x000fca00078ec0ff */
[----:B------:R-:W1:Y:S01]  /*3240*/  POPC R23, R56 ;  /* 0x0000003800177309 */ /* 0x000e620000000000 */
[----:B0-----:R-:W-:-:S07]  /*3250*/  IMAD.IADD R25, R15, 0x1, R26 ;  /* 0x000000010f197824 */ /* 0x001fce00078e021a */
[----:B------:R0:W4:Y:S01]  /*3260*/  POPC R29, R54 ;  /* 0x00000036001d7309 */ /* 0x0001220000000000 */
[----:B------:R-:W-:Y:S01]  /*3270*/  LOP3.LUT R25, R24, R25, RZ, 0x3c, !PT ;  /* 0x0000001918197212 */ /* 0x000fe200078e3cff */
[----:B-1----:R-:W-:-:S06]  /*3280*/  IMAD.IADD R23, R14, 0x1, R23 ;  /* 0x000000010e177824 */ /* 0x002fcc00078e0217 */
[----:B------:R-:W1:Y:S01]  /*3290*/  POPC R39, R30 ;  /* 0x0000001e00277309 */ /* 0x000e620000000000 */
[----:B0-----:R-:W-:Y:S01]  /*32a0*/  IMAD.MOV.U32 R54, RZ, RZ, R4 ;  /* 0x000000ffff367224 */ /* 0x001fe200078e0004 */
[----:B------:R-:W-:Y:S01]  /*32b0*/  LOP3.LUT R23, R25, R23, R12, 0xf6, !PT ;  /* 0x0000001719177212 */ /* 0x000fe200078ef60c */
[----:B----4-:R-:W-:-:S05]  /*32c0*/  IMAD.IADD R29, R18, 0x1, R29 ;  /* 0x00000001121d7824 */ /* 0x010fca00078e021d */
[----:B------:R-:W0:Y:S01]  /*32d0*/  POPC R41, R28 ;  /* 0x0000001c00297309 */ /* 0x000e220000000000 */
[----:B------:R-:W-:Y:S01]  /*32e0*/  LOP3.LUT R26, R23, R40, R29, 0xf6, !PT ;  /* 0x00000028171a7212 */ /* 0x000fe200078ef61d */
        /* <DEDUP_REMOVED lines=275> */
[----:B------:R-:W-:Y:S02]  /*4420*/  LOP3.LUT R27, R27, 0xff0738c8, R59, 0x78, !PT ;  /* 0xff0738c81b1b7812 */ /* 0x000fe400078e783b */
[C---:B------:R-:W-:Y:S02]  /*4430*/  LOP3.LUT R26, R59.reuse, 0xff0738c8, RZ, 0xc0, !PT ;  /* 0xff0738c83b1a7812 */ /* 0x040fe400078ec0ff */
[----:B------:R-:W-:Y:S02]  /*4440*/  LOP3.LUT R39, R59, 0x64ff0738, RZ, 0xc0, !PT ;  /* 0x64ff07383b277812 */ /* 0x000fe400078ec0ff */
[C-C-:B------:R-:W-:Y:S02]  /*4450*/  SHF.R.U64 R30, R27.reuse, 0x10, R26.reuse ;  /* 0x000000101b1e7819 */ /* 0x140fe4000000121a */
[----:B------:R-:W-:Y:S02]  /*4460*/  SHF.R.U32.HI R26, RZ, 0x10, R26 ;  /* 0x00000010ff1a7819 */ /* 0x000fe4000001161a */
[----:B------:R-:W-:-:S02]  /*4470*/  LOP3.LUT R30, R27, R30, RZ, 0x3c, !PT ;  /* 0x0000001e1b1e7212 */ /* 0x000fc400078e3cff */
[----:B------:R-:W-:Y:S02]  /*4480*/  LOP3.LUT R25, R26, 0xff0738c8, R59, 0x78, !PT ;  /* 0xff0738c81a197812 */ /* 0x000fe400078e783b */
[----:B------:R-:W-:Y:S02]  /*4490*/  LOP3.LUT R26, R59, 0x9264ff07, RZ, 0xc0, !PT ;  /* 0x9264ff073b1a7812 */ /* 0x000fe400078ec0ff */
[C-C-:B------:R-:W-:Y:S02]  /*44a0*/  SHF.R.U64 R23, R30.reuse, 0x8, R25.reuse ;  /* 0x000000081e177819 */ /* 0x140fe40000001219 */
[----:B------:R-:W-:Y:S02]  /*44b0*/  SHF.R.U32.HI R28, RZ, 0x8, R25 ;  /* 0x00000008ff1c7819 */ /* 0x000fe40000011619 */
[----:B------:R-:W0:Y:S01]  /*44c0*/  POPC R26, R26 ;  /* 0x0000001a001a7309 */ /* 0x000e220000000000 */
[----:B------:R-:W-:Y:S02]  /*44d0*/  LOP3.LUT R23, R30, R23, RZ, 0x3c, !PT ;  /* 0x000000171e177212 */ /* 0x000fe400078e3cff */
[----:B------:R-:W-:-:S04]  /*44e0*/  LOP3.LUT R28, R25, R28, RZ, 0x3c, !PT ;  /* 0x0000001c191c7212 */ /* 0x000fc800078e3cff */
[C-C-:B------:R-:W-:Y:S01]  /*44f0*/  SHF.R.U64 R30, R23.reuse, 0x4, R28.reuse ;  /* 0x00000004171e7819 */ /* 0x140fe2000000121c */
[----:B------:R-:W1:Y:S01]  /*4500*/  POPC R25, R39 ;  /* 0x0000002700197309 */ /* 0x000e620000000000 */
[----:B------:R-:W-:Y:S02]  /*4510*/  SHF.R.U32.HI R29, RZ, 0x4, R28 ;  /* 0x00000004ff1d7819 */ /* 0x000fe4000001161c */
[----:B------:R-:W-:Y:S02]  /*4520*/  LOP3.LUT R30, R23, R30, RZ, 0x3c, !PT ;  /* 0x0000001e171e7212 */ /* 0x000fe400078e3cff */
[----:B------:R-:W-:Y:S01]  /*4530*/  LOP3.LUT R29, R28, R29, RZ, 0x3c, !PT ;  /* 0x0000001d1c1d7212 */ /* 0x000fe200078e3cff */
[----:B0-----:R-:W-:-:S03]  /*4540*/  IMAD.IADD R23, R19, 0x1, R26 ;  /* 0x0000000113177824 */ /* 0x001fc600078e021a */
[C-C-:B------:R-:W-:Y:S02]  /*4550*/  SHF.R.U64 R27, R30.reuse, 0x2, R29.reuse ;  /* 0x000000021e1b7819 */ /* 0x140fe4000000121d */
[----:B------:R-:W-:Y:S02]  /*4560*/  SHF.R.U32.HI R28, RZ, 0x2, R29 ;  /* 0x00000002ff1c7819 */ /* 0x000fe4000001161d */
[----:B------:R-:W-:Y:S02]  /*4570*/  LOP3.LUT R27, R30, R27, RZ, 0x3c, !PT ;  /* 0x0000001b1e1b7212 */ /* 0x000fe400078e3cff */
[----:B------:R-:W-:Y:S01]  /*4580*/  LOP3.LUT R28, R29, R28, RZ, 0x3c, !PT ;  /* 0x0000001c1d1c7212 */ /* 0x000fe200078e3cff */
[----:B-1----:R-:W-:Y:S01]  /*4590*/  IMAD.IADD R25, R20, 0x1, R25 ;  /* 0x0000000114197824 */ /* 0x002fe200078e0219 */
[----:B------:R-:W-:Y:S02]  /*45a0*/  LOP3.LUT R26, R44, R23, RZ, 0x3c, !PT ;  /* 0x000000172c1a7212 */ /* 0x000fe400078e3cff */
[----:B------:R-:W-:-:S02]  /*45b0*/  SHF.R.U64 R23, R27, 0x1, R28 ;  /* 0x000000011b177819 */ /* 0x000fc4000000121c */
[----:B------:R-:W-:Y:S02]  /*45c0*/  LOP3.LUT R26, R26, R11, R25, 0xf6, !PT ;  /* 0x0000000b1a1a7212 */ /* 0x000fe400078ef619 */
        /* <DEDUP_REMOVED lines=12> */
[----:B------:R1:W4:Y:S01]  /*4690*/  POPC R23, R54 ;  /* 0x0000003600177309 */ /* 0x0003220000000000 */
[----:B0-----:R-:W-:-:S07]  /*46a0*/  IMAD.IADD R25, R15, 0x1, R26 ;  /* 0x000000010f197824 */ /* 0x001fce00078e021a */
[----:B------:R-:W0:Y:S01]  /*46b0*/  POPC R27, R41 ;  /* 0x00000029001b7309 */ /* 0x000e220000000000 */
[----:B-1----:R-:W-:Y:S01]  /*46c0*/  IMAD.MOV.U32 R54, RZ, RZ, R4 ;  /* 0x000000ffff367224 */ /* 0x002fe200078e0004 */
[----:B------:R-:W-:Y:S01]  /*46d0*/  LOP3.LUT R25, R24, R25, RZ, 0x3c, !PT ;  /* 0x0000001918197212 */ /* 0x000fe200078e3cff */
[----:B----4-:R-:W-:-:S05]  /*46e0*/  IMAD.IADD R23, R14, 0x1, R23 ;  /* 0x000000010e177824 */ /* 0x010fca00078e0217 */
[----:B------:R-:W1:Y:S01]  /*46f0*/  POPC R28, R39 ;  /* 0x00000027001c7309 */ /* 0x000e620000000000 */
[----:B------:R-:W-:Y:S01]  /*4700*/  LOP3.LUT R23, R25, R23, R12, 0xf6, !PT ;  /* 0x0000001719177212 */ /* 0x000fe200078ef60c */
[----:B0-----:R-:W-:-:S06]  /*4710*/  IMAD.IADD R27, R16, 0x1, R27 ;  /* 0x00000001101b7824 */ /* 0x001fcc00078e021b */
        /* <DEDUP_REMOVED lines=153> */
[----:B------:R-:W0:Y:S01]  /*50b0*/  POPC R14, R30 ;  /* 0x0000001e000e7309 */ /* 0x000e220000000000 */
[----:B------:R-:W-:Y:S01]  /*50c0*/  LOP3.LUT R23, R24, R23, RZ, 0x3c, !PT ;  /* 0x0000001718177212 */ /* 0x000fe200078e3cff */
[----:B-1----:R-:W-:-:S06]  /*50d0*/  IMAD.IADD R25, R16, 0x1, R25 ;  /* 0x0000000110197824 */ /* 0x002fcc00078e0219 */
        /* <DEDUP_REMOVED lines=88> */
[----:B------:R-:W-:Y:S05]  /*5660*/  @!P0 BREAK.RELIABLE B2 ;  /* 0x0000000000028942 */ /* 0x000fea0003800100 */
[----:B------:R-:W-:Y:S05]  /*5670*/  @P0 BRA `(.L_x_5) ;  /* 0x0000000400140947 */ /* 0x000fea0003800000 */
[----:B------:R-:W-:Y:S01]  /*5680*/  LOP3.LUT R22, R22, 0x1, R13, 0xb4, !PT ;  /* 0x0000000116167812 */ /* 0x000fe200078eb40d */
[----:B------:R-:W-:Y:S01]  /*5690*/  BSSY.RELIABLE B3, `(.L_x_6) ;  /* 0x0000041000037945 */ /* 0x000fe20003800100 */
[----:B------:R-:W-:Y:S02]  /*56a0*/  LOP3.LUT R4, R13, 0x1, RZ, 0x3c, !PT ;  /* 0x000000010d047812 */ /* 0x000fe400078e3cff */
[----:B------:R-:W-:-:S04]  /*56b0*/  LOP3.LUT R22, R36, R31, R22, 0xfe, !PT ;  /* 0x0000001f24167212 */ /* 0x000fc800078efe16 */
[----:B------:R-:W-:-:S04]  /*56c0*/  LOP3.LUT R22, R49, R22, R42, 0xfe, !PT ;  /* 0x0000001631167212 */ /* 0x000fc800078efe2a */
[----:B------:R-:W-:-:S04]  /*56d0*/  LOP3.LUT R5, R55, R22, R50, 0xfe, !PT ;  /* 0x0000001637057212 */ /* 0x000fc800078efe32 */
[----:B------:R-:W-:-:S04]  /*56e0*/  LOP3.LUT R5, R5, 0x1, R52, 0xc8, !PT ;  /* 0x0000000105057812 */ /* 0x000fc800078ec834 */
[----:B------:R-:W-:-:S13]  /*56f0*/  ISETP.NE.U32.AND P0, PT, R5, 0x1, PT ;  /* 0x000000010500780c */ /* 0x000fda0003f05070 */
[----:B------:R-:W-:Y:S05]  /*5700*/  @P0 BRA `(.L_x_7) ;  /* 0x0000000000e40947 */ /* 0x000fea0003800000 */
[----:B------:R-:W-:-:S04]  /*5710*/  LOP3.LUT R4, R13, 0x2, RZ, 0x3c, !PT ;  /* 0x000000020d047812 */ /* 0x000fc800078e3cff */
[----:B------:R-:W-:-:S04]  /*5720*/  SHF.R.U32.HI R6, RZ, 0x1, R4 ;  /* 0x00000001ff067819 */ /* 0x000fc80000011604 */
[----:B------:R-:W-:-:S04]  /*5730*/  LOP3.LUT R21, R21, 0x1, R6, 0x78, !PT ;  /* 0x0000000115157812 */ /* 0x000fc800078e7806 */
        /* <DEDUP_REMOVED lines=12> */
[----:B------:R-:W-:-:S04]  /*5800*/  LOP3.LUT R6, R6, 0x1, RZ, 0xc0, !PT ;  /* 0x0000000106067812 */ /* 0x000fc800078ec0ff */
[----:B------:R-:W-:-:S13]  /*5810*/  ISETP.NE.U32.AND P0, PT, R6, 0x1, PT ;  /* 0x000000010600780c */ /* 0x000fda0003f05070 */
[----:B------:R-:W-:Y:S05]  /*5820*/  @P0 BRA `(.L_x_7) ;  /* 0x00000000009c0947 */ /* 0x000fea0003800000 */
[----:B------:R-:W-:-:S04]  /*5830*/  LOP3.LUT R4, R13, 0x8, RZ, 0x3c, !PT ;  /* 0x000000080d047812 */ /* 0x000fc800078e3cff */
[----:B------:R-:W-:-:S04]  /*5840*/  SHF.R.U32.HI R6, RZ, 0x3, R4 ;  /* 0x00000003ff067819 */ /* 0x000fc80000011604 */
[----:B------:R-:W-:-:S04]  /*5850*/  LOP3.LUT R6, R37, 0x1, R6, 0x78, !PT ;  /* 0x0000000125067812 */ /* 0x000fc800078e7806 */
        /* <DEDUP_REMOVED lines=17> */
[----:B------:R-:W-:-:S04]  /*5970*/  LOP3.LUT R53, R53, 0x1, R52, 0xc8, !PT ;  /* 0x0000000135357812 */ /* 0x000fc800078ec834 */
[----:B------:R-:W-:-:S13]  /*5980*/  ISETP.NE.U32.AND P0, PT, R53, 0x1, PT ;  /* 0x000000013500780c */ /* 0x000fda0003f05070 */
[----:B------:R-:W-:Y:S05]  /*5990*/  @P0 BRA `(.L_x_7) ;  /* 0x0000000000400947 */ /* 0x000fea0003800000 */
[----:B------:R-:W-:-:S04]  /*59a0*/  LOP3.LUT R4, R13, 0x40, RZ, 0x3c, !PT ;  /* 0x000000400d047812 */ /* 0x000fc800078e3cff */
[----:B------:R-:W-:-:S04]  /*59b0*/  SHF.R.U32.HI R5, RZ, 0x6, R4 ;  /* 0x00000006ff057819 */ /* 0x000fc80000011604 */
[----:B------:R-:W-:-:S04]  /*59c0*/  LOP3.LUT R5, R57, R48, R5, 0xf6, !PT ;  /* 0x0000003039057212 */ /* 0x000fc800078ef605 */
[----:B------:R-:W-:-:S04]  /*59d0*/  LOP3.LUT R5, R5, 0x1, R52, 0xc8, !PT ;  /* 0x0000000105057812 */ /* 0x000fc800078ec834 */
[----:B------:R-:W-:-:S13]  /*59e0*/  ISETP.NE.U32.AND P0, PT, R5, 0x1, PT ;  /* 0x000000010500780c */ /* 0x000fda0003f05070 */
[----:B------:R-:W-:Y:S05]  /*59f0*/  @P0 BRA `(.L_x_7) ;  /* 0x0000000000280947 */ /* 0x000fea0003800000 */
[----:B------:R-:W-:-:S04]  /*5a00*/  LOP3.LUT R4, R13, 0xff80, RZ, 0x3c, !PT ;  /* 0x0000ff800d047812 */ /* 0x000fc800078e3cff */
[----:B------:R-:W-:-:S04]  /*5a10*/  LOP3.LUT R5, R4, 0xff, RZ, 0xc0, !PT ;  /* 0x000000ff04057812 */ /* 0x000fc800078ec0ff */
[--C-:B------:R-:W-:Y:S02]  /*5a20*/  SHF.R.U32.HI R7, RZ, 0x6, R5.reuse ;  /* 0x00000006ff077819 */ /* 0x100fe40000011605 */
[----:B------:R-:W-:Y:S02]  /*5a30*/  SHF.R.U32.HI R5, RZ, 0x7, R5 ;  /* 0x00000007ff057819 */ /* 0x000fe40000011605 */
[----:B------:R-:W-:-:S04]  /*5a40*/  LOP3.LUT R48, R48, R7, RZ, 0x3c, !PT ;  /* 0x0000000730307212 */ /* 0x000fc800078e3cff */
[----:B------:R-:W-:-:S04]  /*5a50*/  LOP3.LUT R48, R48, R51, R5, 0xf6, !PT ;  /* 0x0000003330307212 */ /* 0x000fc800078ef605 */
[----:B------:R-:W-:-:S04]  /*5a60*/  LOP3.LUT R48, R48, 0x1, R57, 0xc8, !PT ;  /* 0x0000000130307812 */ /* 0x000fc800078ec839 */
[----:B------:R-:W-:-:S13]  /*5a70*/  ISETP.NE.U32.AND P0, PT, R48, 0x1, PT ;  /* 0x000000013000780c */ /* 0x000fda0003f05070 */
[----:B------:R-:W-:Y:S05]  /*5a80*/  @!P0 BREAK.RELIABLE B3 ;  /* 0x0000000000038942 */ /* 0x000fea0003800100 */
[----:B------:R-:W-:Y:S05]  /*5a90*/  @!P0 BRA `(.L_x_8) ;  /* 0x0000000000188947 */ /* 0x000fea0003800000 */
.L_x_7:
[----:B--23--:R-:W-:Y:S05]  /*5aa0*/  BSYNC.RELIABLE B3 ;  /* 0x0000000000037941 */ /* 0x00cfea0003800100 */
.L_x_6:
[----:B------:R0:W-:Y:S01]  /*5ab0*/  STG.E.U8 desc[UR10][R2.64], R4 ;  /* 0x0000000402007986 */ /* 0x0001e2000c10110a */
[----:B------:R-:W-:Y:S05]  /*5ac0*/  BRA `(.L_x_8) ;  /* 0x00000000000c7947 */ /* 0x000fea0003800000 */
.L_x_5:
[----:B--23--:R-:W-:Y:S05]  /*5ad0*/  BSYNC.RELIABLE B2 ;  /* 0x0000000000027941 */ /* 0x00cfea0003800100 */
.L_x_4:
[----:B------:R-:W-:-:S05]  /*5ae0*/  IMAD.MOV.U32 R55, RZ, RZ, R59 ;  /* 0x000000ffff377224 */ /* 0x000fca00078e003b */
[----:B------:R1:W-:Y:S02]  /*5af0*/  STG.E.64 desc[UR10][R6.64], R54 ;  /* 0x0000003606007986 */ /* 0x0003e4000c101b0a */
.L_x_8:
[----:B--23--:R-:W-:Y:S05]  /*5b00*/  BSYNC.RECONVERGENT B1 ;  /* 0x0000000000017941 */ /* 0x00cfea0003800200 */
.L_x_3:
[----:B0-----:R-:W0:Y:S01]  /*5b10*/  S2R R4, SR_LANEID ;  /* 0x0000000000047919 */ /* 0x001e220000000000 */
[----:B------:R-:W2:Y:S01]  /*5b20*/  LDC.64 R2, c[0x0][0x398] ;  /* 0x0000e600ff027b82 */ /* 0x000ea20000000a00 */
[----:B------:R-:W-:Y:S02]  /*5b30*/  VOTEU.ANY UR4, UPT, PT ;  /* 0x0000000000047886 */ /* 0x000fe400038e0100 */
[----:B------:R-:W-:Y:S02]  /*5b40*/  UPOPC UR6, UR4 ;  /* 0x00000004000672bf */ /* 0x000fe40008000000 */
[----:B------:R-:W-:Y:S02]  /*5b50*/  UFLO.U32 UR8, UR4 ;  /* 0x00000004000872bd */ /* 0x000fe400080e0000 */
[----:B------:R-:W-:Y:S01]  /*5b60*/  UIMAD.WIDE.U32 UR6, UR6, 0x1, URZ ;  /* 0x00000001060678a5 */ /* 0x000fe2000f8e00ff */
[----:B------:R-:W-:-:S03]  /*5b70*/  UMOV UR4, URZ ;  /* 0x000000ff00047c82 */ /* 0x000fc60008000000 */
[----:B------:R-:W-:Y:S02]  /*5b80*/  UIADD3 UR4, UPT, UPT, UR7, UR4, URZ ;  /* 0x0000000407047290 */ /* 0x000fe4000fffe0ff */
[----:B------:R-:W-:-:S04]  /*5b90*/  IMAD.U32 R5, RZ, RZ, UR7 ;  /* 0x00000007ff057e24 */ /* 0x000fc8000f8e00ff */
[----:B------:R-:W-:Y:S01]  /*5ba0*/  IMAD.U32 R5, RZ, RZ, UR4 ;  /* 0x00000004ff057e24 */ /* 0x000fe2000f8e00ff */
[----:B0-----:R-:W-:Y:S01]  /*5bb0*/  ISETP.EQ.U32.AND P0, PT, R4, UR8, PT ;  /* 0x0000000804007c0c */ /* 0x001fe2000bf02070 */
[----:B------:R-:W-:-:S12]  /*5bc0*/  IMAD.U32 R4, RZ, RZ, UR6 ;  /* 0x00000006ff047e24 */ /* 0x000fd8000f8e00ff */
[----:B--2---:R4:W-:Y:S01]  /*5bd0*/  @P0 REDG.E.ADD.64.STRONG.GPU desc[UR10][R2.64], R4 ;  /* 0x000000040200098e */ /* 0x0049e2000c12e50a */
[----:B------:R-:W-:Y:S05]  /*5be0*/  BRA `(.L_x_1) ;  /* 0x0000000000407947 */ /* 0x000fea0003800000 */
.L_x_2:
[----:B------:R-:W0:Y:S01]  /*5bf0*/  S2R R2, SR_LANEID ;  /* 0x0000000000027919 */ /* 0x000e220000000000 */
[----:B------:R-:W-:Y:S01]  /*5c00*/  VOTEU.ANY UR4, UPT, PT ;  /* 0x0000000000047886 */ /* 0x000fe200038e0100 */
[----:B---3--:R-:W-:Y:S02]  /*5c10*/  UIADD3 UR9, UP0, UPT, UR18, 0x8, URZ ;  /* 0x0000000812097890 */ /* 0x008fe4000ff1e0ff */
[----:B------:R-:W-:Y:S02]  /*5c20*/  UPOPC UR6, UR4 ;  /* 0x00000004000672bf */ /* 0x000fe40008000000 */
[----:B------:R-:W-:Y:S02]  /*5c30*/  UFLO.U32 UR8, UR4 ;  /* 0x00000004000872bd */ /* 0x000fe400080e0000 */
[----:B------:R-:W-:Y:S01]  /*5c40*/  UIMAD.WIDE.U32 UR6, UR6, 0x1, URZ ;  /* 0x00000001060678a5 */ /* 0x000fe2000f8e00ff */
[----:B------:R-:W-:Y:S01]  /*5c50*/  IMAD.U32 R4, RZ, RZ, UR9 ;  /* 0x00000009ff047e24 */ /* 0x000fe2000f8e00ff */
[----:B------:R-:W-:Y:S01]  /*5c60*/  UMOV UR4, URZ ;  /* 0x000000ff00047c82 */ /* 0x000fe20008000000 */
[----:B------:R-:W-:-:S02]  /*5c70*/  UIADD3.X UR16, UPT, UPT, URZ, UR19, URZ, UP0, !UPT ;  /* 0x00000013ff107290 */ /* 0x000fc400087fe4ff */
[----:B------:R-:W-:Y:S02]  /*5c80*/  UIADD3 UR4, UPT, UPT, UR7, UR4, URZ ;  /* 0x0000000407047290 */ /* 0x000fe4000fffe0ff */
[----:B------:R-:W-:Y:S02]  /*5c90*/  IMAD.U32 R3, RZ, RZ, UR7 ;  /* 0x00000007ff037e24 */ /* 0x000fe4000f8e00ff */
[----:B------:R-:W-:Y:S02]  /*5ca0*/  IMAD.U32 R5, RZ, RZ, UR16 ;  /* 0x00000010ff057e24 */ /* 0x000fe4000f8e00ff */
[----:B------:R-:W-:Y:S01]  /*5cb0*/  IMAD.U32 R3, RZ, RZ, UR4 ;  /* 0x00000004ff037e24 */ /* 0x000fe2000f8e00ff */
[----:B0-----:R-:W-:Y:S01]  /*5cc0*/  ISETP.EQ.U32.AND P0, PT, R2, UR8, PT ;  /* 0x0000000802007c0c */ /* 0x001fe2000bf02070 */
[----:B------:R-:W-:-:S12]  /*5cd0*/  IMAD.U32 R2, RZ, RZ, UR6 ;  /* 0x00000006ff027e24 */ /* 0x000fd8000f8e00ff */
[----:B------:R0:W-:Y:S02]  /*5ce0*/  @P0 REDG.E.ADD.64.STRONG.GPU desc[UR10][R4.64], R2 ;  /* 0x000000020400098e */ /* 0x0001e4000c12e50a */
.L_x_1:
[----:B--23--:R-:W-:Y:S05]  /*5cf0*/  BSYNC.RECONVERGENT B0 ;  /* 0x0000000000007941 */ /* 0x00cfea0003800200 */
.L_x_0:
[----:B------:R-:W-:-:S05]  /*5d00*/  IADD3 R0, P0, PT, R0, UR5, RZ ;  /* 0x0000000500007c10 */ /* 0x000fca000ff1e0ff */
[----:B------:R-:W-:Y:S01]  /*5d10*/  IMAD.X R9, RZ, RZ, R9, P0 ;  /* 0x000000ffff097224 */ /* 0x000fe200000e0609 */
[----:B------:R-:W-:-:S04]  /*5d20*/  ISETP.GE.U32.AND P0, PT, R0, UR20, PT ;  /* 0x0000001400007c0c */ /* 0x000fc8000bf06070 */
[----:B------:R-:W-:-:S13]  /*5d30*/  ISETP.GE.U32.AND.EX P0, PT, R9, UR21, PT, P0 ;  /* 0x0000001509007c0c */ /* 0x000fda000bf06100 */
[----:B------:R-:W-:Y:S05]  /*5d40*/  @!P0 BRA `(.L_x_9) ;  /* 0xffffffa000ec8947 */ /* 0x000fea000383ffff */
[----:B------:R-:W-:Y:S05]  /*5d50*/  EXIT ;  /* 0x000000000000794d */ /* 0x000fea0003800000 */
.L_x_10:
[----:B------:R-:W-:-:S00]  /*5d60*/  BRA `(.L_x_10) ;  /* 0xfffffffc00fc7947 */ /* 0x000fc0000383ffff */
[----:B------:R-:W-:-:S00]  /*5d70*/  NOP ;  /* 0x0000000000007918 */ /* 0x000fc00000000000 */
        /* <DEDUP_REMOVED lines=8> */
.L_x_13:


//--------------------- .text.generate_parity_hsiao_72_64_v1 --------------------------
	.section	.text.generate_parity_hsiao_72_64_v1,"ax",@progbits
	.align	128
        .global         generate_parity_hsiao_72_64_v1
        .type           generate_parity_hsiao_72_64_v1,@function
        .size           generate_parity_hsiao_72_64_v1,(.L_x_14 - generate_parity_hsiao_72_64_v1)
        .other          generate_parity_hsiao_72_64_v1,@"STO_CUDA_ENTRY STV_DEFAULT"
generate_parity_hsiao_72_64_v1:
.text.generate_parity_hsiao_72_64_v1:
        /* <DEDUP_REMOVED lines=12> */
[----:B------:R-:W2:Y:S01]  /*00c0*/  LDCU.128 UR12, c[0x0][0x380] ;  /* 0x00007000ff0c77ac */ /* 0x000ea20008000c00 */
[----:B0-----:R-:W-:-:S12]  /*00d0*/  UIMAD UR4, UR4, UR5, URZ ;  /* 0x00000005040472a4 */ /* 0x001fd8000f8e02ff */
.L_x_11:
[----:B--2---:R-:W-:-:S04]  /*00e0*/  LEA R4, P0, R3, UR12, 0x3 ;  /* 0x0000000c03047c11 */ /* 0x004fc8000f8018ff */
[----:B------:R-:W-:-:S06]  /*00f0*/  LEA.HI.X R5, R3, UR13, R0, 0x3, P0 ;  /* 0x0000000d03057c11 */ /* 0x000fcc00080f1c00 */
[----:B-1----:R-:W2:Y:S02]  /*0100*/  LDG.E.64 R4, desc[UR6][R4.64] ;  /* 0x0000000604047981 */ /* 0x002ea4000c1e1b00 */
[C---:B--2---:R-:W-:Y:S02]  /*0110*/  LOP3.LUT R7, R4.reuse, 0x9264ff07, RZ, 0xc0, !PT ;  /* 0x9264ff0704077812 */ /* 0x044fe400078ec0ff */
[----:B------:R-:W-:Y:S02]  /*0120*/  LOP3.LUT R11, R5, 0x38c80809, RZ, 0xc0, !PT ;  /* 0x38c80809050b7812 */ /* 0x000fe400078ec0ff */
[----:B------:R-:W-:Y:S02]  /*0130*/  LOP3.LUT R2, R7, 0x38c80809, R5, 0x78, !PT ;  /* 0x38c8080907027812 */ /* 0x000fe400078e7805 */
[C---:B------:R-:W-:Y:S02]  /*0140*/  LOP3.LUT R19, R4.reuse, 0xff0738c8, RZ, 0xc0, !PT ;  /* 0xff0738c804137812 */ /* 0x040fe400078ec0ff */
[----:B------:R-:W-:-:S02]  /*0150*/  LOP3.LUT R9, R4, 0x99264ff, RZ, 0xc0, !PT ;  /* 0x099264ff04097812 */ /* 0x000fc400078ec0ff */
[----:B------:R-:W-:Y:S02]  /*0160*/  LOP3.LUT R29, R4, 0x64ff0738, RZ, 0xc0, !PT ;  /* 0x64ff0738041d7812 */ /* 0x000fe400078ec0ff */
[----:B------:R-:W-:Y:S02]  /*0170*/  LOP3.LUT R20, R5, 0x8099264, RZ, 0xc0, !PT ;  /* 0x0809926405147812 */ /* 0x000fe400078ec0ff */
[----:B------:R-:W-:Y:S02]  /*0180*/  SHF.R.U64 R15, R2, 0x10, R11 ;  /* 0x00000010020f7819 */ /* 0x000fe4000000120b */
[--C-:B------:R-:W-:Y:S02]  /*0190*/  LOP3.LUT R19, R19, 0x8099264, R5.reuse, 0x78, !PT ;  /* 0x0809926413137812 */ /* 0x100fe400078e7805 */
[----:B------:R-:W-:Y:S02]  /*01a0*/  LOP3.LUT R8, R5, 0x738c808, RZ, 0xc0, !PT ;  /* 0x0738c80805087812 */ /* 0x000fe400078ec0ff */
[----:B------:R-:W-:-:S02]  /*01b0*/  LOP3.LUT R6, R9, 0x738c808, R5, 0x78, !PT ;  /* 0x0738c80809067812 */ /* 0x000fc400078e7805 */
[C---:B------:R-:W-:Y:S02]  /*01c0*/  LOP3.LUT R27, R4.reuse, 0x738c808, RZ, 0xc0, !PT ;  /* 0x0738c808041b7812 */ /* 0x040fe400078ec0ff */
[----:B------:R-:W-:Y:S02]  /*01d0*/  LOP3.LUT R13, R4, 0xc8080992, RZ, 0xc0, !PT ;  /* 0xc8080992040d7812 */ /* 0x000fe400078ec0ff */
[----:B------:R-:W-:Y:S02]  /*01e0*/  LOP3.LUT R22, R29, 0xc8080992, R5, 0x78, !PT ;  /* 0xc80809921d167812 */ /* 0x000fe400078e7805 */
[----:B------:R-:W-:Y:S02]  /*01f0*/  SHF.R.U32.HI R29, RZ, 0x10, R20 ;  /* 0x00000010ff1d7819 */ /* 0x000fe40000011614 */
[----:B------:R-:W-:Y:S02]  /*0200*/  LOP3.LUT R15, R2, R15, RZ, 0x3c, !PT ;  /* 0x0000000f020f7212 */ /* 0x000fe400078e3cff */
[----:B------:R-:W-:-:S02]  /*0210*/  LOP3.LUT R21, R4, 0x38c80809, RZ, 0xc0, !PT ;  /* 0x38c8080904157812 */ /* 0x000fc400078ec0ff */
[----:B------:R-:W-:Y:S02]  /*0220*/  LOP3.LUT R7, R4, 0x8099264, RZ, 0xc0, !PT ;  /* 0x0809926404077812 */ /* 0x000fe400078ec0ff */
[----:B------:R-:W-:Y:S02]  /*0230*/  SHF.R.U32.HI R11, RZ, 0x10, R11 ;  /* 0x00000010ff0b7819 */ /* 0x000fe4000001160b */
[----:B------:R-:W-:Y:S02]  /*0240*/  SHF.R.U64 R20, R19, 0x10, R20 ;  /* 0x0000001013147819 */ /* 0x000fe40000001214 */
[----:B------:R-:W-:Y:S02]  /*0250*/  SHF.R.U64 R9, R6, 0x10, R8 ;  /* 0x0000001006097819 */ /* 0x000fe40000001208 */
[C---:B------:R-:W-:Y:S02]  /*0260*/  LOP3.LUT R2, R5.reuse, 0x99264ff, RZ, 0xc0, !PT ;  /* 0x099264ff05027812 */ /* 0x040fe400078ec0ff */
[----:B------:R-:W-:-:S02]  /*0270*/  LOP3.LUT R25, R5, 0x64ff0738, RZ, 0xc0, !PT ;  /* 0x64ff073805197812 */ /* 0x000fc400078ec0ff */
[----:B------:R-:W-:Y:S02]  /*0280*/  SHF.R.U32.HI R4, RZ, 0x10, R8 ;  /* 0x00000010ff047819 */ /* 0x000fe40000011608 */
[--C-:B------:R-:W-:Y:S02]  /*0290*/  LOP3.LUT R27, R27, 0x99264ff, R5.reuse, 0x78, !PT ;  /* 0x099264ff1b1b7812 */ /* 0x100fe400078e7805 */
[--C-:B------:R-:W-:Y:S02]  /*02a0*/  LOP3.LUT R8, R13, 0x64ff0738, R5.reuse, 0x78, !PT ;  /* 0x64ff07380d087812 */ /* 0x100fe400078e7805 */
[C---:B------:R-:W-:Y:S02]  /*02b0*/  LOP3.LUT R17, R5.reuse, 0xc8080992, RZ, 0xc0, !PT ;  /* 0xc808099205117812 */ /* 0x040fe400078ec0ff */
[----:B------:R-:W-:Y:S02]  /*02c0*/  LOP3.LUT R14, R5, 0xff0738c8, RZ, 0xc0, !PT ;  /* 0xff0738c8050e7812 */ /* 0x000fe400078ec0ff */
[----:B------:R-:W-:-:S02]  /*02d0*/  LOP3.LUT R7, R7, 0xff0738c8, R5, 0x78, !PT ;  /* 0xff0738c807077812 */ /* 0x000fc400078e7805 */
[----:B------:R-:W-:Y:S02]  /*02e0*/  LOP3.LUT R18, R11, 0x38c80809, R5, 0x78, !PT ;  /* 0x38c808090b127812 */ /* 0x000fe400078e7805 */
[----:B------:R-:W-:Y:S02]  /*02f0*/  LOP3.LUT R19, R19, R20, RZ, 0x3c, !PT ;  /* 0x0000001413137212 */ /* 0x000fe400078e3cff */
[----:B------:R-:W-:Y:S02]  /*0300*/  SHF.R.U32.HI R11, RZ, 0x10, R25 ;  /* 0x00000010ff0b7819 */ /* 0x000fe40000011619 */
[----:B------:R-:W-:Y:S02]  /*0310*/  SHF.R.U64 R20, R27, 0x10, R2 ;  /* 0x000000101b147819 */ /* 0x000fe40000001202 */
[----:B------:R-:W-:Y:S02]  /*0320*/  LOP3.LUT R9, R6, R9, RZ, 0x3c, !PT ;  /* 0x0000000906097212 */ /* 0x000fe400078e3cff */
[----:B------:R-:W-:-:S02]  /*0330*/  LOP3.LUT R23, R5, 0x9264ff07, RZ, 0xc0, !PT ;  /* 0x9264ff0705177812 */ /* 0x000fc400078ec0ff */
[--C-:B------:R-:W-:Y:S02]  /*0340*/  LOP3.LUT R10, R21, 0x9264ff07, R5.reuse, 0x78, !PT ;  /* 0x9264ff07150a7812 */ /* 0x100fe400078e7805 */
[----:B------:R-:W-:Y:S02]  /*0350*/  LOP3.LUT R4, R4, 0x738c808, R5, 0x78, !PT ;  /* 0x0738c80804047812 */ /* 0x000fe400078e7805 */
[----:B------:R-:W-:Y:S02]  /*0360*/  SHF.R.U64 R25, R8, 0x10, R25 ;  /* 0x0000001008197819 */ /* 0x000fe40000001219 */
[----:B------:R-:W-:Y:S02]  /*0370*/  SHF.R.U32.HI R6, RZ, 0x10, R17 ;  /* 0x00000010ff067819 */ /* 0x000fe40000011611 */
[----:B------:R-:W-:Y:S02]  /*0380*/  SHF.R.U32.HI R21, RZ, 0x10, R2 ;  /* 0x00000010ff157819 */ /* 0x000fe40000011602 */
[----:B------:R-:W-:-:S02]  /*0390*/  LOP3.LUT R16, R29, 0x8099264, R5, 0x78, !PT ;  /* 0x080992641d107812 */ /* 0x000fc400078e7805 */
[--C-:B------:R-:W-:Y:S02]  /*03a0*/  SHF.R.U32.HI R29, RZ, 0x10, R14.reuse ;  /* 0x00000010ff1d7819 */ /* 0x100fe4000001160e */
[----:B------:R-:W-:Y:S02]  /*03b0*/  SHF.R.U64 R2, R7, 0x10, R14 ;  /* 0x0000001007027819 */ /* 0x000fe4000000120e */
[----:B------:R-:W-:Y:S02]  /*03c0*/  SHF.R.U64 R17, R22, 0x10, R17 ;  /* 0x0000001016117819 */ /* 0x000fe40000001211 */
[----:B------:R-:W-:Y:S02]  /*03d0*/  LOP3.LUT R14, R27, R20, RZ, 0x3c, !PT ;  /* 0x000000141b0e7212 */ /* 0x000fe400078e3cff */
[----:B------:R-:W-:Y:S02]  /*03e0*/  SHF.R.U32.HI R13, RZ, 0x10, R23 ;  /* 0x00000010ff0d7819 */ /* 0x000fe40000011617 */
[----:B------:R-:W-:-:S02]  /*03f0*/  LOP3.LUT R8, R8, R25, RZ, 0x3c, !PT ;  /* 0x0000001908087212 */ /* 0x000fc400078e3cff */
[----:B------:R-:W-:Y:S02]  /*0400*/  SHF.R.U32.HI R27, RZ, 0x8, R4 ;  /* 0x00000008ff1b7819 */ /* 0x000fe40000011604 */
[----:B------:R-:W-:Y:S02]  /*0410*/  LOP3.LUT R6, R6, 0xc8080992, R5, 0x78, !PT ;  /* 0xc808099206067812 */ /* 0x000fe400078e7805 */
[----:B------:R-:W-:Y:S02]  /*0420*/  SHF.R.U64 R23, R10, 0x10, R23 ;  /* 0x000000100a177819 */ /* 0x000fe40000001217 */
[----:B------:R-:W-:Y:S02]  /*0430*/  SHF.R.U32.HI R25, RZ, 0x8, R18 ;  /* 0x00000008ff197819 */ /* 0x000fe40000011612 */
[----:B------:R-:W-:Y:S02]  /*0440*/  LOP3.LUT R17, R22, R17, RZ, 0x3c, !PT ;  /* 0x0000001116117212 */ /* 0x000fe400078e3cff */
[----:B------:R-:W-:-:S02]  /*0450*/  LOP3.LUT R7, R7, R2, RZ, 0x3c, !PT ;  /* 0x0000000207077212 */ /* 0x000fc400078e3cff */
[--C-:B------:R-:W-:Y:S02]  /*0460*/  LOP3.LUT R21, R21, 0x99264ff, R5.reuse, 0x78, !PT ;  /* 0x099264ff15157812 */ /* 0x100fe400078e7805 */
[--C-:B------:R-:W-:Y:S02]  /*0470*/  LOP3.LUT R13, R13, 0x9264ff07, R5.reuse, 0x78, !PT ;  /* 0x9264ff070d0d7812 */ /* 0x100fe400078e7805 */
[--C-:B------:R-:W-:Y:S02]  /*0480*/  LOP3.LUT R11, R11, 0x64ff0738, R5.reuse, 0x78, !PT ;  /* 0x64ff07380b0b7812 */ /* 0x100fe400078e7805 */
[----:B------:R-:W-:Y:S02]  /*0490*/  LOP3.LUT R12, R29, 0xff0738c8, R5, 0x78, !PT ;  /* 0xff0738c81d0c7812 */ /* 0x000fe400078e7805 */
[----:B------:R-:W-:Y:S02]  /*04a0*/  LOP3.LUT R2, R4, R27, RZ, 0x3c, !PT ;  /* 0x0000001b04027212 */ /* 0x000fe400078e3cff */
[----:B------:R-:W-:-:S02]  /*04b0*/  SHF.R.U64 R24, R9, 0x8, R4 ;  /* 0x0000000809187819 */ /* 0x000fc40000001204 */
[----:B------:R-:W-:Y:S02]  /*04c0*/  LOP3.LUT R10, R10, R23, RZ, 0x3c, !PT ;  /* 0x000000170a0a7212 */ /* 0x000fe400078e3cff */
[----:B------:R-:W-:Y:S02]  /*04d0*/  SHF.R.U32.HI R5, RZ, 0x8, R6 ;  /* 0x00000008ff057819 */ /* 0x000fe40000011606 */
[----:B------:R-:W-:Y:S02]  /*04e0*/  LOP3.LUT R4, R18, R25, RZ, 0x3c, !PT ;  /* 0x0000001912047212 */ /* 0x000fe400078e3cff */
[----:B------:R-:W-:Y:S02]  /*04f0*/  SHF.R.U64 R22, R15, 0x8, R18 ;  /* 0x000000080f167819 */ /* 0x000fe40000001212 */
[--C-:B------:R-:W-:Y:S02]  /*0500*/  SHF.R.U32.HI R23, RZ, 0x8, R16.reuse ;  /* 0x00000008ff177819 */ /* 0x100fe40000011610 */
[----:B------:R-:W-:-:S02]  /*0510*/  SHF.R.U64 R18, R19, 0x8, R16 ;  /* 0x0000000813127819 */ /* 0x000fc40000001210 */
[----:B------:R-:W-:Y:S02]  /*0520*/  SHF.R.U64 R20, R17, 0x8, R6 ;  /* 0x0000000811147819 */ /* 0x000fe40000001206 */
[----:B------:R-:W-:Y:S02]  /*0530*/  LOP3.LUT R5, R6, R5, RZ, 0x3c, !PT ;  /* 0x0000000506057212 */ /* 0x000fe400078e3cff */
[----:B------:R-:W-:Y:S02]  /*0540*/  LOP3.LUT R15, R15, R22, RZ, 0x3c, !PT ;  /* 0x000000160f0f7212 */ /* 0x000fe400078e3cff */
[----:B------:R-:W-:Y:S02]  /*0550*/  LOP3.LUT R6, R16, R23, RZ, 0x3c, !PT ;  /* 0x0000001710067212 */ /* 0x000fe400078e3cff */
[----:B------:R-:W-:Y:S02]  /*0560*/  LOP3.LUT R19, R19, R18, RZ, 0x3c, !PT ;  /* 0x0000001213137212 */ /* 0x000fe400078e3cff */
[----:B------:R-:W-:-:S02]  /*0570*/  SHF.R.U32.HI R22, RZ, 0x8, R21 ;  /* 0x00000008ff167819 */ /* 0x000fc40000011615 */
[----:B------:R-:W-:Y:S02]  /*0580*/  LOP3.LUT R16, R17, R20, RZ, 0x3c, !PT ;  /* 0x0000001411107212 */ /* 0x000fe400078e3cff */
[----:B------:R-:W-:Y:S02]  /*0590*/  SHF.R.U32.HI R18, RZ, 0x8, R13 ;  /* 0x00000008ff127819 */ /* 0x000fe4000001160d */
[----:B------:R-:W-:Y:S02]  /*05a0*/  SHF.R.U32.HI R20, RZ, 0x8, R11 ;  /* 0x00000008ff147819 */ /* 0x000fe4000001160b */
[----:B------:R-:W-:Y:S02]  /*05b0*/  SHF.R.U32.HI R23, RZ, 0x8, R12 ;  /* 0x00000008ff177819 */ /* 0x000fe4000001160c */
[----:B------:R-:W-:Y:S02]  /*05c0*/  LOP3.LUT R17, R21, R22, RZ, 0x3c, !PT ;  /* 0x0000001615117212 */ /* 0x000fe400078e3cff */
[----:B------:R-:W-:-:S02]  /*05d0*/  SHF.R.U64 R27, R14, 0x8, R21 ;  /* 0x000000080e1b7819 */ /* 0x000fc40000001215 */
[----:B------:R-:W-:Y:S02]  /*05e0*/  LOP3.LUT R18, R13, R18, RZ, 0x3c, !PT ;  /* 0x000000120d127212 */ /* 0x000fe400078e3cff */
[----:B------:R-:W-:Y:S02]  /*05f0*/  SHF.R.U64 R21, R10, 0x8, R13 ;  /* 0x000000080a157819 */ /* 0x000fe4000000120d */
[----:B------:R-:W-:Y:S02]  /*0600*/  LOP3.LUT R13, R11, R20, RZ, 0x3c, !PT ;  /* 0x000000140b0d7212 */ /* 0x000fe400078e3cff */
[----:B------:R-:W-:Y:S02]  /*0610*/  SHF.R.U64 R25, R8, 0x8, R11 ;  /* 0x0000000808197819 */ /* 0x000fe4000000120b */
[----:B------:R-:W-:Y:S02]  /*0620*/  LOP3.LUT R11, R12, R23, RZ, 0x3c, !PT ;  /* 0x000000170c0b7212 */ /* 0x000fe400078e3cff */
[----:B------:R-:W-:-:S02]  /*0630*/  SHF.R.U64 R12, R7, 0x8, R12 ;  /* 0x00000008070c7819 */ /* 0x000fc4000000120c */
[----:B------:R-:W-:Y:S02]  /*0640*/  LOP3.LUT R21, R10, R21, RZ, 0x3c, !PT ;  /* 0x000000150a157212 */ /* 0x000fe400078e3cff */
[----:B------:R-:W-:Y:S02]  /*0650*/  LOP3.LUT R10, R7, R12, RZ, 0x3c, !PT ;  /* 0x0000000c070a7212 */ /* 0x000fe400078e3cff */
[----:B------:R-:W-:Y:S02]  /*0660*/  LOP3.LUT R9, R9, R24, RZ, 0x3c, !PT ;  /* 0x0000001809097212 */ /* 0x000fe400078e3cff */
[----:B------:R-:W-:Y:S02]  /*0670*/  LOP3.LUT R8, R8, R25, RZ, 0x3c, !PT ;  /* 0x0000001908087212 */ /* 0x000fe400078e3cff */
[----:B------:R-:W-:Y:S02]  /*0680*/  SHF.R.U32.HI R7, RZ, 0x4, R2 ;  /* 0x00000004ff077819 */ /* 0x000fe40000011602 */
[----:B------:R-:W-:-:S02]  /*0690*/  SHF.R.U32.HI R25, RZ, 0x4, R4 ;  /* 0x00000004ff197819 */ /* 0x000fc40000011604 */
[----:B------:R-:W-:Y:S02]  /*06a0*/  SHF.R.U32.HI R12, RZ, 0x4, R5 ;  /* 0x00000004ff0c7819 */ /* 0x000fe40000011605 */
[----:B------:R-:W-:Y:S02]  /*06b0*/  SHF.R.U32.HI R23, RZ, 0x4, R6 ;  /* 0x00000004ff177819 */ /* 0x000fe40000011606 */
[----:B------:R-:W-:Y:S02]  /*06c0*/  LOP3.LUT R7, R2, R7, RZ, 0x3c, !PT ;  /* 0x0000000702077212 */ /* 0x000fe400078e3cff */
[----:B------:R-:W-:Y:S02]  /*06d0*/  SHF.R.U64 R22, R9, 0x4, R2 ;  /* 0x0000000409167819 */ /* 0x000fe40000001202 */
[----:B------:R-:W-:Y:S02]  /*06e0*/  LOP3.LUT R2, R4, R25, RZ, 0x3c, !PT ;  /* 0x0000001904027212 */ /* 0x000fe400078e3cff */
[----:B------:R-:W-:-:S02]  /*06f0*/  SHF.R.U64 R20, R15, 0x4, R4 ;  /* 0x000000040f147819 */ /* 0x000fc40000001204 */
[----:B------:R-:W-:Y:S02]  /*0700*/  LOP3.LUT R4, R5, R12, RZ, 0x3c, !PT ;  /* 0x0000000c05047212 */ /* 0x000fe400078e3cff */
[----:B------:R-:W-:Y:S02]  /*0710*/  SHF.R.U64 R25, R16, 0x4, R5 ;  /* 0x0000000410197819 */ /* 0x000fe40000001205 */
[----:B------:R-:W-:Y:S02]  /*0720*/  LOP3.LUT R5, R6, R23, RZ, 0x3c, !PT ;  /* 0x0000001706057212 */ /* 0x000fe400078e3cff */
[----:B------:R-:W-:Y:S02]  /*0730*/  SHF.R.U64 R12, R19, 0x4, R6 ;  /* 0x00000004130c7819 */ /* 0x000fe40000001206 */
[----:B------:R-:W-:Y:S02]  /*0740*/  LOP3.LUT R6, R9, R22, RZ, 0x3c, !PT ;  /* 0x0000001609067212 */ /* 0x000fe400078e3cff */
[----:B------:R-:W-:-:S02]  /*0750*/  LOP3.LUT R14, R14, R27, RZ, 0x3c, !PT ;  /* 0x0000001b0e0e7212 */ /* 0x000fc400078e3cff */
[----:B------:R-:W-:Y:S02]  /*0760*/  SHF.R.U32.HI R22, RZ, 0x4, R17 ;  /* 0x00000004ff167819 */ /* 0x000fe40000011611 */
[----:B------:R-:W-:Y:S02]  /*0770*/  LOP3.LUT R9, R16, R25, RZ, 0x3c, !PT ;  /* 0x0000001910097212 */ /* 0x000fe400078e3cff */
[----:B------:R-:W-:Y:S02]  /*0780*/  LOP3.LUT R15, R15, R20, RZ, 0x3c, !PT ;  /* 0x000000140f0f7212 */ /* 0x000fe400078e3cff */
[----:B------:R-:W-:Y:S02]  /*0790*/  SHF.R.U32.HI R23, RZ, 0x4, R18 ;  /* 0x00000004ff177819 */ /* 0x000fe40000011612 */
[----:B------:R-:W-:Y:S02]  /*07a0*/  SHF.R.U32.HI R16, RZ, 0x4, R13 ;  /* 0x00000004ff107819 */ /* 0x000fe4000001160d */
[----:B------:R-:W-:-:S02]  /*07b0*/  LOP3.LUT R12, R19, R12, RZ, 0x3c, !PT ;  /* 0x0000000c130c7212 */ /* 0x000fc400078e3cff */
[----:B------:R-:W-:Y:S02]  /*07c0*/  SHF.R.U32.HI R20, RZ, 0x4, R11 ;  /* 0x00000004ff147819 */ /* 0x000fe4000001160b */
[----:B------:R-:W-:Y:S02]  /*07d0*/  LOP3.LUT R19, R17, R22, RZ, 0x3c, !PT ;  /* 0x0000001611137212 */ /* 0x000fe400078e3cff */
[----:B------:R-:W-:Y:S02]  /*07e0*/  SHF.R.U64 R27, R14, 0x4, R17 ;  /* 0x000000040e1b7819 */ /* 0x000fe40000001211 */
[----:B------:R-:W-:Y:S02]  /*07f0*/  SHF.R.U64 R25, R8, 0x4, R13 ;  /* 0x0000000408197819 */ /* 0x000fe4000000120d */
[----:B------:R-:W-:Y:S02]  /*0800*/  SHF.R.U64 R22, R21, 0x4, R18 ;  /* 0x0000000415167819 */ /* 0x000fe40000001212 */
[----:B------:R-:W-:-:S02]  /*0810*/  LOP3.LUT R17, R18, R23, RZ, 0x3c, !PT ;  /* 0x0000001712117212 */ /* 0x000fc400078e3cff */
[----:B------:R-:W-:Y:S02]  /*0820*/  LOP3.LUT R16, R13, R16, RZ, 0x3c, !PT ;  /* 0x000000100d107212 */ /* 0x000fe400078e3cff */
[----:B------:R-:W-:Y:S02]  /*0830*/  LOP3.LUT R13, R11, R20, RZ, 0x3c, !PT ;  /* 0x000000140b0d7212 */ /* 0x000fe400078e3cff */
[----:B------:R-:W-:Y:S02]  /*0840*/  SHF.R.U64 R23, R10, 0x4, R11 ;  /* 0x000000040a177819 */ /* 0x000fe4000000120b */
[----:B------:R-:W-:Y:S02]  /*0850*/  LOP3.LUT R18, R14, R27, RZ, 0x3c, !PT ;  /* 0x0000001b0e127212 */ /* 0x000fe400078e3cff */
[----:B------:R-:W-:Y:S02]  /*0860*/  LOP3.LUT R11, R8, R25, RZ, 0x3c, !PT ;  /* 0x00000019080b7212 */ /* 0x000fe400078e3cff */
[----:B------:R-:W-:-:S02]  /*0870*/  LOP3.LUT R14, R21, R22, RZ, 0x3c, !PT ;  /* 0x00000016150e7212 */ /* 0x000fc400078e3cff */
[--C-:B------:R-:W-:Y:S02]  /*0880*/  SHF.R.U32.HI R8, RZ, 0x2, R7.reuse ;  /* 0x00000002ff087819 */ /* 0x100fe40000011607 */
[--C-:B------:R-:W-:Y:S02]  /*0890*/  SHF.R.U32.HI R21, RZ, 0x2, R2.reuse ;  /* 0x00000002ff157819 */ /* 0x100fe40000011602 */
[----:B------:R-:W-:Y:S02]  /*08a0*/  LOP3.LUT R10, R10, R23, RZ, 0x3c, !PT ;  /* 0x000000170a0a7212 */ /* 0x000fe400078e3cff */
[----:B------:R-:W-:Y:S02]  /*08b0*/  SHF.R.U64 R23, R6, 0x2, R7 ;  /* 0x0000000206177819 */ /* 0x000fe40000001207 */
[----:B------:R-:W-:Y:S02]  /*08c0*/  LOP3.LUT R7, R7, R8, RZ, 0x3c, !PT ;  /* 0x0000000807077212 */ /* 0x000fe400078e3cff */
[----:B------:R-:W-:-:S02]  /*08d0*/  SHF.R.U64 R20, R15, 0x2, R2 ;  /* 0x000000020f147819 */ /* 0x000fc40000001202 */
[----:B------:R-:W-:Y:S02]  /*08e0*/  LOP3.LUT R8, R2, R21, RZ, 0x3c, !PT ;  /* 0x0000001502087212 */ /* 0x000fe400078e3cff */
[--C-:B------:R-:W-:Y:S02]  /*08f0*/  SHF.R.U32.HI R21, RZ, 0x2, R4.reuse ;  /* 0x00000002ff157819 */ /* 0x100fe40000011604 */
[----:B------:R-:W-:Y:S02]  /*0900*/  SHF.R.U64 R26, R9, 0x2, R4 ;  /* 0x00000002091a7819 */ /* 0x000fe40000001204 */
[----:B------:R-:W-:Y:S02]  /*0910*/  SHF.R.U32.HI R22, RZ, 0x2, R19 ;  /* 0x00000002ff167819 */ /* 0x000fe40000011613 */
[----:B------:R-:W-:Y:S02]  /*0920*/  SHF.R.U32.HI R24, RZ, 0x2, R5 ;  /* 0x00000002ff187819 */ /* 0x000fe40000011605 */
[----:B------:R-:W-:-:S02]  /*0930*/  LOP3.LUT R6, R6, R23, RZ, 0x3c, !PT ;  /* 0x0000001706067212 */ /* 0x000fc400078e3cff */
[----:B------:R-:W-:Y:S02]  /*0940*/  LOP3.LUT R15, R15, R20, RZ, 0x3c, !PT ;  /* 0x000000140f0f7212 */ /* 0x000fe400078e3cff */
[----:B------:R-:W-:Y:S02]  /*0950*/  SHF.R.U32.HI R2, RZ, 0x2, R17 ;  /* 0x00000002ff027819 */ /* 0x000fe40000011611 */
[----:B------:R-:W-:Y:S02]  /*0960*/  LOP3.LUT R20, R4, R21, RZ, 0x3c, !PT ;  /* 0x0000001504147212 */ /* 0x000fe400078e3cff */
[----:B------:R-:W-:Y:S02]  /*0970*/  SHF.R.U64 R23, R12, 0x2, R5 ;  /* 0x000000020c177819 */ /* 0x000fe40000001205 */
[----:B------:R-:W-:Y:S02]  /*0980*/  LOP3.LUT R9, R9, R26, RZ, 0x3c, !PT ;  /* 0x0000001a09097212 */ /* 0x000fe400078e3cff */
[----:B------:R-:W-:-:S02]  /*0990*/  LOP3.LUT R21, R19, R22, RZ, 0x3c, !PT ;  /* 0x0000001613157212 */ /* 0x000fc400078e3cff */
[----:B------:R-:W-:Y:S02]  /*09a0*/  LOP3.LUT R4, R5, R24, RZ, 0x3c, !PT ;  /* 0x0000001805047212 */ /* 0x000fe400078e3cff */
[----:B------:R-:W-:Y:S02]  /*09b0*/  SHF.R.U64 R19, R18, 0x2, R19 ;  /* 0x0000000212137819 */ /* 0x000fe40000001213 */
[----:B------:R-:W-:Y:S02]  /*09c0*/  LOP3.LUT R2, R17, R2, RZ, 0x3c, !PT ;  /* 0x0000000211027212 */ /* 0x000fe400078e3cff */
[----:B------:R-:W-:Y:S02]  /*09d0*/  SHF.R.U64 R5, R14, 0x2, R17 ;  /* 0x000000020e057819 */ /* 0x000fe40000001211 */
[----:B------:R-:W-:Y:S02]  /*09e0*/  SHF.R.U64 R7, R6, 0x1, R7 ;  /* 0x0000000106077819 */ /* 0x000fe40000001207 */
[----:B------:R-:W-:-:S02]  /*09f0*/  LOP3.LUT R17, R12, R23, RZ, 0x3c, !PT ;  /* 0x000000170c117212 */ /* 0x000fc400078e3cff */
[----:B------:R-:W-:Y:S02]  /*0a00*/  SHF.R.U64 R8, R15, 0x1, R8 ;  /* 0x000000010f087819 */ /* 0x000fe40000001208 */
[----:B------:R-:W-:Y:S02]  /*0a10*/  SHF.R.U64 R20, R9, 0x1, R20 ;  /* 0x0000000109147819 */ /* 0x000fe40000001214 */
[----:B------:R-:W-:Y:S02]  /*0a20*/  LOP3.LUT R18, R18, R19, RZ, 0x3c, !PT ;  /* 0x0000001312127212 */ /* 0x000fe400078e3cff */
[----:B------:R-:W-:Y:S02]  /*0a30*/  LOP3.LUT R12, R6, 0x1, R7, 0x48, !PT ;  /* 0x00000001060c7812 */ /* 0x000fe400078e4807 */
[----:B------:R-:W-:Y:S02]  /*0a40*/  SHF.R.U64 R4, R17, 0x1, R4 ;  /* 0x0000000111047819 */ /* 0x000fe40000001204 */
[----:B------:R-:W-:-:S02]  /*0a50*/  LOP3.LUT R15, R15, 0x1, R8, 0x48, !PT ;  /* 0x000000010f0f7812 */ /* 0x000fc400078e4808 */
[----:B------:R-:W-:Y:S02]  /*0a60*/  LOP3.LUT R7, R9, 0x1, R20, 0x48, !PT ;  /* 0x0000000109077812 */ /* 0x000fe400078e4814 */
[----:B------:R-:W-:Y:S02]  /*0a70*/  SHF.R.U64 R21, R18, 0x1, R21 ;  /* 0x0000000112157819 */ /* 0x000fe40000001215 */
[----:B------:R-:W-:Y:S01]  /*0a80*/  SHF.R.U32.HI R6, RZ, 0x2, R13 ;  /* 0x00000002ff067819 */ /* 0x000fe2000001160d */
[----:B------:R-:W-:Y:S01]  /*0a90*/  IMAD.SHL.U32 R7, R7, 0x4, RZ ;  /* 0x0000000407077824 */ /* 0x000fe200078e00ff */
[----:B------:R-:W-:Y:S02]  /*0aa0*/  LOP3.LUT R5, R14, R5, RZ, 0x3c, !PT ;  /* 0x000000050e057212 */ /* 0x000fe400078e3cff */
[----:B------:R-:W-:Y:S01]  /*0ab0*/  LOP3.LUT R8, R17, 0x1, R4, 0x48, !PT ;  /* 0x0000000111087812 */ /* 0x000fe200078e4804 */
[----:B------:R-:W-:Y:S01]  /*0ac0*/  IMAD.SHL.U32 R4, R15, 0x2, RZ ;  /* 0x000000020f047824 */ /* 0x000fe200078e00ff */
[----:B------:R-:W-:-:S02]  /*0ad0*/  LOP3.LUT R18, R18, 0x1, R21, 0x48, !PT ;  /* 0x0000000112127812 */ /* 0x000fc400078e4815 */
[----:B------:R-:W-:Y:S02]  /*0ae0*/  LOP3.LUT R9, R13, R6, RZ, 0x3c, !PT ;  /* 0x000000060d097212 */ /* 0x000fe400078e3cff */
[----:B------:R-:W-:Y:S01]  /*0af0*/  SHF.R.U64 R6, R5, 0x1, R2 ;  /* 0x0000000105067819 */ /* 0x000fe20000001202 */
[----:B------:R-:W-:Y:S01]  /*0b00*/  IMAD.SHL.U32 R2, R18, 0x10, RZ ;  /* 0x0000001012027824 */ /* 0x000fe200078e00ff */
[----:B------:R-:W-:Y:S02]  /*0b10*/  SHF.R.U32.HI R15, RZ, 0x2, R16 ;  /* 0x00000002ff0f7819 */ /* 0x000fe40000011610 */
[----:B------:R-:W-:Y:S02]  /*0b20*/  SHF.R.U64 R13, R10, 0x2, R13 ;  /* 0x000000020a0d7819 */ /* 0x000fe4000000120d */
[----:B------:R-:W-:Y:S01]  /*0b30*/  LOP3.LUT R4, R7, R4, R12, 0xfe, !PT ;  /* 0x0000000407047212 */ /* 0x000fe200078efe0c */
[----:B------:R-:W-:Y:S01]  /*0b40*/  IMAD.SHL.U32 R7, R8, 0x8, RZ ;  /* 0x0000000808077824 */ /* 0x000fe200078e00ff */
[----:B------:R-:W-:-:S02]  /*0b50*/  LOP3.LUT R5, R5, 0x1, R6, 0x48, !PT ;  /* 0x0000000105057812 */ /* 0x000fc400078e4806 */
[----:B------:R-:W-:Y:S02]  /*0b60*/  LOP3.LUT R15, R16, R15, RZ, 0x3c, !PT ;  /* 0x0000000f100f7212 */ /* 0x000fe400078e3cff */
[----:B------:R-:W-:Y:S01]  /*0b70*/  SHF.R.U64 R16, R11, 0x2, R16 ;  /* 0x000000020b107819 */ /* 0x000fe20000001210 */
[----:B------:R-:W-:Y:S01]  /*0b80*/  IMAD.SHL.U32 R5, R5, 0x20, RZ ;  /* 0x0000002005057824 */ /* 0x000fe200078e00ff */
[----:B------:R-:W-:Y:S02]  /*0b90*/  LOP3.LUT R10, R10, R13, RZ, 0x3c, !PT ;  /* 0x0000000d0a0a7212 */ /* 0x000fe400078e3cff */
[----:B------:R-:W-:Y:S02]  /*0ba0*/  LOP3.LUT R2, R2, R4, R7, 0xfe, !PT ;  /* 0x0000000402027212 */ /* 0x000fe400078efe07 */
[----:B------:R-:W-:Y:S02]  /*0bb0*/  LOP3.LUT R6, R11, R16, RZ, 0x3c, !PT ;  /* 0x000000100b067212 */ /* 0x000fe400078e3cff */
[----:B------:R-:W-:-:S02]  /*0bc0*/  SHF.R.U64 R7, R10, 0x1, R9 ;  /* 0x000000010a077819 */ /* 0x000fc40000001209 */
[----:B------:R-:W-:Y:S02]  /*0bd0*/  SHF.R.U64 R9, R6, 0x1, R15 ;  /* 0x0000000106097819 */ /* 0x000fe4000000120f */
[----:B------:R-:W-:Y:S02]  /*0be0*/  LOP3.LUT R7, R10, R7, RZ, 0x3c, !PT ;  /* 0x000000070a077212 */ /* 0x000fe400078e3cff */
[----:B------:R-:W-:Y:S02]  /*0bf0*/  LOP3.LUT R2, R2, R5, RZ, 0xfc, !PT ;  /* 0x0000000502027212 */ /* 0x000fe400078efcff */
[----:B------:R-:W-:Y:S02]  /*0c00*/  LOP3.LUT R9, R6, 0x1, R9, 0x48, !PT ;  /* 0x0000000106097812 */ /* 0x000fe400078e4809 */
[----:B------:R-:W-:Y:S01]  /*0c10*/  IADD3 R4, P0, PT, R3, UR14, RZ ;  /* 0x0000000e03047c10 */ /* 0x000fe2000ff1e0ff */
[----:B------:R-:W-:Y:S01]  /*0c20*/  IMAD R2, R7, 0x80, R2 ;  /* 0x0000008007027824 */ /* 0x000fe200078e0202 */
[----:B------:R-:W-:-:S02]  /*0c30*/  IADD3 R3, P1, PT, R3, UR4, RZ ;  /* 0x0000000403037c10 */ /* 0x000fc4000ff3e0ff */
[----:B------:R-:W-:Y:S01]  /*0c40*/  IADD3.X R5, PT, PT, R0, UR15, RZ, P0, !PT ;  /* 0x0000000f00057c10 */ /* 0x000fe200087fe4ff */
[----:B------:R-:W-:Y:S01]  /*0c50*/  IMAD R7, R9, 0x40, R2 ;  /* 0x0000004009077824 */ /* 0x000fe200078e0202 */
[----:B------:R-:W-:Y:S01]  /*0c60*/  ISETP.GE.U32.AND P0, PT, R3, UR8, PT ;  /* 0x0000000803007c0c */ /* 0x000fe2000bf06070 */
[----:B------:R-:W-:-:S03]  /*0c70*/  IMAD.X R0, RZ, RZ, R0, P1 ;  /* 0x000000ffff007224 */ /* 0x000fc600008e0600 */
[----:B------:R0:W-:Y:S02]  /*0c80*/  STG.E.U8 desc[UR6][R4.64], R7 ;  /* 0x0000000704007986 */ /* 0x0001e4000c101106 */
[----:B------:R-:W-:-:S13]  /*0c90*/  ISETP.GE.U32.AND.EX P0, PT, R0, UR9, PT, P0 ;  /* 0x0000000900007c0c */ /* 0x000fda000bf06100 */
[----:B0-----:R-:W-:Y:S05]  /*0ca0*/  @!P0 BRA `(.L_x_11) ;  /* 0xfffffff4000c8947 */ /* 0x001fea000383ffff */
[----:B------:R-:W-:Y:S05]  /*0cb0*/  EXIT ;  /* 0x000000000000794d */ /* 0x000fea0003800000 */
.L_x_12:
        /* <DEDUP_REMOVED lines=12> */
.L_x_14:


//--------------------- .nv.shared.reserved.0     --------------------------
	.section	.nv.shared.reserved.0,"aw",@nobits
	.weak		__nv_reservedSMEM_offset_0_alias
	.size		__nv_reservedSMEM_offset_0_alias, 0, 64
	.other		__nv_reservedSMEM_offset_0_alias,@"STO_CUDA_RESERVED_SHARED STV_DEFAULT"
__nv_reservedSMEM_offset_0_alias:
	.zero		0
	.zero		64


//--------------------- .nv.constant0.edac_hsiao_72_64_v1 --------------------------
	.section	.nv.constant0.edac_hsiao_72_64_v1,"a",@progbits
	.sectionflags	@""
	.align	4
.nv.constant0.edac_hsiao_72_64_v1:
	.zero		928


//--------------------- .nv.constant0.generate_parity_hsiao_72_64_v1 --------------------------
	.section	.nv.constant0.generate_parity_hsiao_72_64_v1,"a",@progbits
	.sectionflags	@""
	.align	4
.nv.constant0.generate_parity_hsiao_72_64_v1:
	.zero		920


//--------------------- SYMBOLS --------------------------

	.type		.nv.reservedSmem.offset0,@object
	.size		.nv.reservedSmem.offset0,0x4
